	.target	sm_90a

	.elftype	@"ET_EXEC"


//--------------------- .note.nv.tkinfo           --------------------------
	.section	.note.nv.tkinfo,"",@"SHT_NOTE"
	.sectionflags	@"SHF_NOTE_NV_TKINFO"
	.tkinfo
        /*0018*/ 	.word	0x00000002
        /*0030*/ 	.string	""
        /*0030*/ 	.string	"ptxas"
        /*0030*/ 	.string	"Cuda compilation tools, release 13.0, V13.0.88"
        /*0030*/ 	.string	"Build cuda_13.0.r13.0/compiler.36424714_0"
        /*0030*/ 	.string	"-arch sm_90a -m 64 "



//--------------------- .note.nv.cuinfo           --------------------------
	.section	.note.nv.cuinfo,"",@"SHT_NOTE"
	.sectionflags	@"SHF_NOTE_NV_CUINFO"
        /*0018*/ 	.short	0x0002
        /*001a*/ 	.short	0x005a
        /*001c*/ 	.short	0x0082
	.zero		2


//--------------------- .nv.info                  --------------------------
	.section	.nv.info,"",@"SHT_CUDA_INFO"
	.align	4


	//----- nvinfo : EIATTR_REGCOUNT
	.align		4
        /*0000*/ 	.byte	0x04, 0x2f
        /*0002*/ 	.short	(.L_15 - .L_14)
	.align		4
.L_14:
        /*0004*/ 	.word	index@(_ZN7cutlass13device_kernelINS_4gemm6kernel13GemmUniversalIN4cute5tupleIJiiiiEEENS1_10collective13CollectiveMmaINS1_37MainloopSm90TmaGmmaWarpSpecializedFP8ILi17ENS5_IJNS4_1CILi1EEESB_SB_EEENS1_35KernelTmaWarpSpecializedCooperativeEEENS5_IJNSA_ILi128EEENSA_ILi64EEESG_EEENS_12float_e4m3_tENS5_IJlSB_lEEESI_SJ_NS4_8TiledMMAINS4_8MMA_AtomIJNS4_4SM904GMMA30MMA_64x64x32_F32E4M3E4M3_SS_TNILNSN_7ScaleInE1ELSP_1EEEEEENS4_6LayoutINS5_IJNSA_ILi2EEESB_SB_EEENS5_IJSB_NSA_ILi0EEESV_EEEEENS5_IJNS4_10UnderscoreESY_SY_EEEEENS4_13SM90_TMA_LOADENS4_14ComposedLayoutINS4_7SwizzleILi2ELi4ELi3EEENS4_18smem_ptr_flag_bitsILi8EEENSS_INS5_IJNSA_ILi8EEESG_EEENS5_IJSG_SB_EEEEEEEvNS4_8identityES11_S1B_vS1C_EENS_8epilogue10collective18CollectiveEpilogueINS1E_22Sm90TmaWarpSpecializedILi2ELi2ELi16ELb0ELb0EEEJSH_NS5_IJSF_NSA_ILi32EEEEEESI_SJ_SI_SJ_NS1E_6fusion15FusionCallbacksIS1I_NS1L_13LinCombEltActINS1E_6thread7SigmoidESI_fSI_fLNS_15FloatRoundStyleE2EEESH_S1K_JEEES11_NS12_INS13_ILi1ELi4ELi3EEES16_NSS_INS5_IJS17_S1J_EEENS5_IJS1J_SB_EEEEEEENS4_39AutoVectorizingCopyWithAssumedAlignmentILi128EEENS4_14SM90_TMA_STOREES1X_S1Z_NS4_9Copy_AtomIJNS4_17SM90_U32x4_STSM_NENS_6half_tEEEEvEEEvvEEEEvNT_6ParamsE)
        /*0008*/ 	.word	0x000000a8


	//----- nvinfo : EIATTR_FRAME_SIZE
	.align		4
.L_15:
        /*000c*/ 	.byte	0x04, 0x11
        /*000e*/ 	.short	(.L_17 - .L_16)
	.align		4
.L_16:
        /*0010*/ 	.word	index@($__internal_0_$__cuda_sm20_rcp_rn_f32_slowpath)
        /*0014*/ 	.word	0x00000000


	//----- nvinfo : EIATTR_FRAME_SIZE
	.align		4
.L_17:
        /*0018*/ 	.byte	0x04, 0x11
        /*001a*/ 	.short	(.L_19 - .L_18)
	.align		4
.L_18:
        /*001c*/ 	.word	index@(_ZN7cutlass13device_kernelINS_4gemm6kernel13GemmUniversalIN4cute5tupleIJiiiiEEENS1_10collective13CollectiveMmaINS1_37MainloopSm90TmaGmmaWarpSpecializedFP8ILi17ENS5_IJNS4_1CILi1EEESB_SB_EEENS1_35KernelTmaWarpSpecializedCooperativeEEENS5_IJNSA_ILi128EEENSA_ILi64EEESG_EEENS_12float_e4m3_tENS5_IJlSB_lEEESI_SJ_NS4_8TiledMMAINS4_8MMA_AtomIJNS4_4SM904GMMA30MMA_64x64x32_F32E4M3E4M3_SS_TNILNSN_7ScaleInE1ELSP_1EEEEEENS4_6LayoutINS5_IJNSA_ILi2EEESB_SB_EEENS5_IJSB_NSA_ILi0EEESV_EEEEENS5_IJNS4_10UnderscoreESY_SY_EEEEENS4_13SM90_TMA_LOADENS4_14ComposedLayoutINS4_7SwizzleILi2ELi4ELi3EEENS4_18smem_ptr_flag_bitsILi8EEENSS_INS5_IJNSA_ILi8EEESG_EEENS5_IJSG_SB_EEEEEEEvNS4_8identityES11_S1B_vS1C_EENS_8epilogue10collective18CollectiveEpilogueINS1E_22Sm90TmaWarpSpecializedILi2ELi2ELi16ELb0ELb0EEEJSH_NS5_IJSF_NSA_ILi32EEEEEESI_SJ_SI_SJ_NS1E_6fusion15FusionCallbacksIS1I_NS1L_13LinCombEltActINS1E_6thread7SigmoidESI_fSI_fLNS_15FloatRoundStyleE2EEESH_S1K_JEEES11_NS12_INS13_ILi1ELi4ELi3EEES16_NSS_INS5_IJS17_S1J_EEENS5_IJS1J_SB_EEEEEEENS4_39AutoVectorizingCopyWithAssumedAlignmentILi128EEENS4_14SM90_TMA_STOREES1X_S1Z_NS4_9Copy_AtomIJNS4_17SM90_U32x4_STSM_NENS_6half_tEEEEvEEEvvEEEEvNT_6ParamsE)
        /*0020*/ 	.word	0x00000000


	//----- nvinfo : EIATTR_MIN_STACK_SIZE
	.align		4
.L_19:
        /*0024*/ 	.byte	0x04, 0x12
        /*0026*/ 	.short	(.L_21 - .L_20)
	.align		4
.L_20:
        /*0028*/ 	.word	index@(_ZN7cutlass13device_kernelINS_4gemm6kernel13GemmUniversalIN4cute5tupleIJiiiiEEENS1_10collective13CollectiveMmaINS1_37MainloopSm90TmaGmmaWarpSpecializedFP8ILi17ENS5_IJNS4_1CILi1EEESB_SB_EEENS1_35KernelTmaWarpSpecializedCooperativeEEENS5_IJNSA_ILi128EEENSA_ILi64EEESG_EEENS_12float_e4m3_tENS5_IJlSB_lEEESI_SJ_NS4_8TiledMMAINS4_8MMA_AtomIJNS4_4SM904GMMA30MMA_64x64x32_F32E4M3E4M3_SS_TNILNSN_7ScaleInE1ELSP_1EEEEEENS4_6LayoutINS5_IJNSA_ILi2EEESB_SB_EEENS5_IJSB_NSA_ILi0EEESV_EEEEENS5_IJNS4_10UnderscoreESY_SY_EEEEENS4_13SM90_TMA_LOADENS4_14ComposedLayoutINS4_7SwizzleILi2ELi4ELi3EEENS4_18smem_ptr_flag_bitsILi8EEENSS_INS5_IJNSA_ILi8EEESG_EEENS5_IJSG_SB_EEEEEEEvNS4_8identityES11_S1B_vS1C_EENS_8epilogue10collective18CollectiveEpilogueINS1E_22Sm90TmaWarpSpecializedILi2ELi2ELi16ELb0ELb0EEEJSH_NS5_IJSF_NSA_ILi32EEEEEESI_SJ_SI_SJ_NS1E_6fusion15FusionCallbacksIS1I_NS1L_13LinCombEltActINS1E_6thread7SigmoidESI_fSI_fLNS_15FloatRoundStyleE2EEESH_S1K_JEEES11_NS12_INS13_ILi1ELi4ELi3EEES16_NSS_INS5_IJS17_S1J_EEENS5_IJS1J_SB_EEEEEEENS4_39AutoVectorizingCopyWithAssumedAlignmentILi128EEENS4_14SM90_TMA_STOREES1X_S1Z_NS4_9Copy_AtomIJNS4_17SM90_U32x4_STSM_NENS_6half_tEEEEvEEEvvEEEEvNT_6ParamsE)
        /*002c*/ 	.word	0x00000000
.L_21:


//--------------------- .nv.compat                --------------------------
	.section	.nv.compat,"",@"SHT_CUDA_COMPAT_INFO"
	.align	4
        /*0000*/ 	.byte	0x02, 0x09, 0x01, 0x00, 0x02, 0x02, 0x04, 0x00, 0x02, 0x05, 0x05, 0x00, 0x03, 0x07, 0x01, 0x01
        /*0010*/ 	.byte	0x02, 0x03, 0x01, 0x00, 0x02, 0x06, 0x01, 0x00, 0x04, 0x0b, 0x08, 0x00, 0x00, 0x00, 0x00, 0x00
        /*0020*/ 	.byte	0x00, 0x00, 0x00, 0x00


//--------------------- .nv.info._ZN7cutlass13device_kernelINS_4gemm6kernel13GemmUniversalIN4cute5tupleIJiiiiEEENS1_10collective13CollectiveMmaINS1_37MainloopSm90TmaGmmaWarpSpecializedFP8ILi17ENS5_IJNS4_1CILi1EEESB_SB_EEENS1_35KernelTmaWarpSpecializedCooperativeEEENS5_IJNSA_ILi128EEENSA_ILi64EEESG_EEENS_12float_e4m3_tENS5_IJlSB_lEEESI_SJ_NS4_8TiledMMAINS4_8MMA_AtomIJNS4_4SM904GMMA30MMA_64x64x32_F32E4M3E4M3_SS_TNILNSN_7ScaleInE1ELSP_1EEEEEENS4_6LayoutINS5_IJNSA_ILi2EEESB_SB_EEENS5_IJSB_NSA_ILi0EEESV_EEEEENS5_IJNS4_10UnderscoreESY_SY_EEEEENS4_13SM90_TMA_LOADENS4_14ComposedLayoutINS4_7SwizzleILi2ELi4ELi3EEENS4_18smem_ptr_flag_bitsILi8EEENSS_INS5_IJNSA_ILi8EEESG_EEENS5_IJSG_SB_EEEEEEEvNS4_8identityES11_S1B_vS1C_EENS_8epilogue10collective18CollectiveEpilogueINS1E_22Sm90TmaWarpSpecializedILi2ELi2ELi16ELb0ELb0EEEJSH_NS5_IJSF_NSA_ILi32EEEEEESI_SJ_SI_SJ_NS1E_6fusion15FusionCallbacksIS1I_NS1L_13LinCombEltActINS1E_6thread7SigmoidESI_fSI_fLNS_15FloatRoundStyleE2EEESH_S1K_JEEES11_NS12_INS13_ILi1ELi4ELi3EEES16_NSS_INS5_IJS17_S1J_EEENS5_IJS1J_SB_EEEEEEENS4_39AutoVectorizingCopyWithAssumedAlignmentILi128EEENS4_14SM90_TMA_STOREES1X_S1Z_NS4_9Copy_AtomIJNS4_17SM90_U32x4_STSM_NENS_6half_tEEEEvEEEvvEEEEvNT_6ParamsE --------------------------
	.section	.nv.info._ZN7cutlass13device_kernelINS_4gemm6kernel13GemmUniversalIN4cute5tupleIJiiiiEEENS1_10collective13CollectiveMmaINS1_37MainloopSm90TmaGmmaWarpSpecializedFP8ILi17ENS5_IJNS4_1CILi1EEESB_SB_EEENS1_35KernelTmaWarpSpecializedCooperativeEEENS5_IJNSA_ILi128EEENSA_ILi64EEESG_EEENS_12float_e4m3_tENS5_IJlSB_lEEESI_SJ_NS4_8TiledMMAINS4_8MMA_AtomIJNS4_4SM904GMMA30MMA_64x64x32_F32E4M3E4M3_SS_TNILNSN_7ScaleInE1ELSP_1EEEEEENS4_6LayoutINS5_IJNSA_ILi2EEESB_SB_EEENS5_IJSB_NSA_ILi0EEESV_EEEEENS5_IJNS4_10UnderscoreESY_SY_EEEEENS4_13SM90_TMA_LOADENS4_14ComposedLayoutINS4_7SwizzleILi2ELi4ELi3EEENS4_18smem_ptr_flag_bitsILi8EEENSS_INS5_IJNSA_ILi8EEESG_EEENS5_IJSG_SB_EEEEEEEvNS4_8identityES11_S1B_vS1C_EENS_8epilogue10collective18CollectiveEpilogueINS1E_22Sm90TmaWarpSpecializedILi2ELi2ELi16ELb0ELb0EEEJSH_NS5_IJSF_NSA_ILi32EEEEEESI_SJ_SI_SJ_NS1E_6fusion15FusionCallbacksIS1I_NS1L_13LinCombEltActINS1E_6thread7SigmoidESI_fSI_fLNS_15FloatRoundStyleE2EEESH_S1K_JEEES11_NS12_INS13_ILi1ELi4ELi3EEES16_NSS_INS5_IJS17_S1J_EEENS5_IJS1J_SB_EEEEEEENS4_39AutoVectorizingCopyWithAssumedAlignmentILi128EEENS4_14SM90_TMA_STOREES1X_S1Z_NS4_9Copy_AtomIJNS4_17SM90_U32x4_STSM_NENS_6half_tEEEEvEEEvvEEEEvNT_6ParamsE,"",@"SHT_CUDA_INFO"
	.sectionflags	@""
	.align	4


	//----- nvinfo : EIATTR_CUDA_API_VERSION
	.align		4
        /*0000*/ 	.byte	0x04, 0x37
        /*0002*/ 	.short	(.L_23 - .L_22)
.L_22:
        /*0004*/ 	.word	0x00000082


	//----- nvinfo : EIATTR_KPARAM_INFO
	.align		4
.L_23:
        /*0008*/ 	.byte	0x04, 0x17
        /*000a*/ 	.short	(.L_25 - .L_24)
.L_24:
        /*000c*/ 	.word	0x00000000
        /*0010*/ 	.short	0x0000
        /*0012*/ 	.short	0x0070
        /*0014*/ 	.byte	0x00, 0xf0, 0x01, 0x1c


	//----- nvinfo : EIATTR_SPARSE_MMA_MASK
	.align		4
.L_25:
        /*0018*/ 	.byte	0x03, 0x50
        /*001a*/ 	.short	0x0000


	//----- nvinfo : EIATTR_MAXREG_COUNT
	.align		4
        /*001c*/ 	.byte	0x03, 0x1b
        /*001e*/ 	.short	0x00a8


	//----- nvinfo : EIATTR_NUM_BARRIERS
	.align		4
        /*0020*/ 	.byte	0x02, 0x4c
        /*0022*/ 	.byte	0x02
	.zero		1


	//----- nvinfo : EIATTR_EXTERNS
	.align		4
        /*0024*/ 	.byte	0x04, 0x0f
        /*0026*/ 	.short	(.L_27 - .L_26)


	//   ....[0]....
	.align		4
.L_26:
        /*0028*/ 	.word	index@(__assertfail)


	//----- nvinfo : EIATTR_MERCURY_ISA_VERSION
	.align		4
.L_27:
        /*002c*/ 	.byte	0x03, 0x5f
        /*002e*/ 	.short	0x0101


	//----- nvinfo : EIATTR_INT_WARP_WIDE_INSTR_OFFSETS
	.align		4
        /*0030*/ 	.byte	0x04, 0x31
        /*0032*/ 	.short	(.L_29 - .L_28)


	//   ....[0]....
.L_28:
        /*0034*/ 	.word	0x00000a40


	//   ....[1]....
        /*0038*/ 	.word	0x00000a50


	//   ....[2]....
        /*003c*/ 	.word	0x00000ad0


	//----- nvinfo : EIATTR_COOP_GROUP_MASK_REGIDS
	.align		4
.L_29:
        /*0040*/ 	.byte	0x04, 0x29
        /*0042*/ 	.short	(.L_31 - .L_30)


	//   ....[0]....
.L_30:
        /*0044*/ 	.word	0xffffffff


	//   ....[1]....
        /*0048*/ 	.word	0xffffffff


	//   ....[2]....
        /*004c*/ 	.word	0xffffffff


	//   ....[3]....
        /*0050*/ 	.word	0xffffffff


	//   ....[4]....
        /*0054*/ 	.word	0xffffffff


	//   ....[5]....
        /*0058*/ 	.word	0xffffffff


	//----- nvinfo : EIATTR_COOP_GROUP_INSTR_OFFSETS
	.align		4
.L_31:
        /*005c*/ 	.byte	0x04, 0x28
        /*005e*/ 	.short	(.L_33 - .L_32)


	//   ....[0]....
.L_32:
        /*0060*/ 	.word	0x00000070


	//   ....[1]....
        /*0064*/ 	.word	0x00000080


	//   ....[2]....
        /*0068*/ 	.word	0x00000440


	//   ....[3]....
        /*006c*/ 	.word	0x000007a0


	//   ....[4]....
        /*0070*/ 	.word	0x00000910


	//   ....[5]....
        /*0074*/ 	.word	0x000016c0


	//----- nvinfo : EIATTR_REG_RECONFIG
	.align		4
.L_33:
        /*0078*/ 	.byte	0x01, 0x54
	.zero		2


	//----- nvinfo : EIATTR_SYSCALL_OFFSETS
	.align		4
        /*007c*/ 	.byte	0x04, 0x46
        /*007e*/ 	.short	(.L_35 - .L_34)


	//   ....[0]....
.L_34:
        /*0080*/ 	.word	0x00002b20


	//   ....[1]....
        /*0084*/ 	.word	0x00002c60


	//----- nvinfo : EIATTR_MBARRIER_INSTR_OFFSETS
	.align		4
.L_35:
        /*0088*/ 	.byte	0x04, 0x39
        /*008a*/ 	.short	(.L_37 - .L_36)


	//   ....[0]....
.L_36:
        /*008c*/ 	.word	0x00000560
        /*0090*/ 	.word	0x000000ff
        /*0094*/ 	.word	0x00000000
        /*0098*/ 	.short	0x0100
        /*009a*/ 	.byte	0x08
	.zero		1


	//   ....[1]....
        /*009c*/ 	.word	0x00000570
        /*00a0*/ 	.word	0x000000ff
        /*00a4*/ 	.word	0x00000088
        /*00a8*/ 	.short	0x0100
        /*00aa*/ 	.byte	0x08
	.zero		1


	//   ....[2]....
        /*00ac*/ 	.word	0x00000580
        /*00b0*/ 	.word	0x000000ff
        /*00b4*/ 	.word	0x00000008
        /*00b8*/ 	.short	0x0100
        /*00ba*/ 	.byte	0x08
	.zero		1


	//   ....[3]....
        /*00bc*/ 	.word	0x00000590
        /*00c0*/ 	.word	0x000000ff
        /*00c4*/ 	.word	0x00000090
        /*00c8*/ 	.short	0x0100
        /*00ca*/ 	.byte	0x08
	.zero		1


	//   ....[4]....
        /*00cc*/ 	.word	0x000005a0
        /*00d0*/ 	.word	0x000000ff
        /*00d4*/ 	.word	0x00000010
        /*00d8*/ 	.short	0x0100
        /*00da*/ 	.byte	0x08
	.zero		1


	//   ....[5]....
        /*00dc*/ 	.word	0x000005b0
        /*00e0*/ 	.word	0x000000ff
        /*00e4*/ 	.word	0x00000098
        /*00e8*/ 	.short	0x0100
        /*00ea*/ 	.byte	0x08
	.zero		1


	//   ....[6]....
        /*00ec*/ 	.word	0x000005c0
        /*00f0*/ 	.word	0x000000ff
        /*00f4*/ 	.word	0x00000018
        /*00f8*/ 	.short	0x0100
        /*00fa*/ 	.byte	0x08
	.zero		1


	//   ....[7]....
        /*00fc*/ 	.word	0x000005d0
        /*0100*/ 	.word	0x000000ff
        /*0104*/ 	.word	0x000000a0
        /*0108*/ 	.short	0x0100
        /*010a*/ 	.byte	0x08
	.zero		1


	//   ....[8]....
        /*010c*/ 	.word	0x000005e0
        /*0110*/ 	.word	0x000000ff
        /*0114*/ 	.word	0x00000020
        /*0118*/ 	.short	0x0100
        /*011a*/ 	.byte	0x08
	.zero		1


	//   ....[9]....
        /*011c*/ 	.word	0x000005f0
        /*0120*/ 	.word	0x000000ff
        /*0124*/ 	.word	0x000000a8
        /*0128*/ 	.short	0x0100
        /*012a*/ 	.byte	0x08
	.zero		1


	//   ....[10]....
        /*012c*/ 	.word	0x00000600
        /*0130*/ 	.word	0x000000ff
        /*0134*/ 	.word	0x00000028
        /*0138*/ 	.short	0x0100
        /*013a*/ 	.byte	0x08
	.zero		1


	//   ....[11]....
        /*013c*/ 	.word	0x00000610
        /*0140*/ 	.word	0x000000ff
        /*0144*/ 	.word	0x000000b0
        /*0148*/ 	.short	0x0100
        /*014a*/ 	.byte	0x08
	.zero		1


	//   ....[12]....
        /*014c*/ 	.word	0x00000620
        /*0150*/ 	.word	0x000000ff
        /*0154*/ 	.word	0x00000030
        /*0158*/ 	.short	0x0100
        /*015a*/ 	.byte	0x08
	.zero		1


	//   ....[13]....
        /*015c*/ 	.word	0x00000630
        /*0160*/ 	.word	0x000000ff
        /*0164*/ 	.word	0x000000b8
        /*0168*/ 	.short	0x0100
        /*016a*/ 	.byte	0x08
	.zero		1


	//   ....[14]....
        /*016c*/ 	.word	0x00000640
        /*0170*/ 	.word	0x000000ff
        /*0174*/ 	.word	0x00000038
        /*0178*/ 	.short	0x0100
        /*017a*/ 	.byte	0x08
	.zero		1


	//   ....[15]....
        /*017c*/ 	.word	0x00000650
        /*0180*/ 	.word	0x000000ff
        /*0184*/ 	.word	0x000000c0
        /*0188*/ 	.short	0x0100
        /*018a*/ 	.byte	0x08
	.zero		1


	//   ....[16]....
        /*018c*/ 	.word	0x00000660
        /*0190*/ 	.word	0x000000ff
        /*0194*/ 	.word	0x00000040
        /*0198*/ 	.short	0x0100
        /*019a*/ 	.byte	0x08
	.zero		1


	//   ....[17]....
        /*019c*/ 	.word	0x00000670
        /*01a0*/ 	.word	0x000000ff
        /*01a4*/ 	.word	0x000000c8
        /*01a8*/ 	.short	0x0100
        /*01aa*/ 	.byte	0x08
	.zero		1


	//   ....[18]....
        /*01ac*/ 	.word	0x00000680
        /*01b0*/ 	.word	0x000000ff
        /*01b4*/ 	.word	0x00000048
        /*01b8*/ 	.short	0x0100
        /*01ba*/ 	.byte	0x08
	.zero		1


	//   ....[19]....
        /*01bc*/ 	.word	0x00000690
        /*01c0*/ 	.word	0x000000ff
        /*01c4*/ 	.word	0x000000d0
        /*01c8*/ 	.short	0x0100
        /*01ca*/ 	.byte	0x08
	.zero		1


	//   ....[20]....
        /*01cc*/ 	.word	0x000006a0
        /*01d0*/ 	.word	0x000000ff
        /*01d4*/ 	.word	0x00000050
        /*01d8*/ 	.short	0x0100
        /*01da*/ 	.byte	0x08
	.zero		1


	//   ....[21]....
        /*01dc*/ 	.word	0x000006b0
        /*01e0*/ 	.word	0x000000ff
        /*01e4*/ 	.word	0x000000d8
        /*01e8*/ 	.short	0x0100
        /*01ea*/ 	.byte	0x08
	.zero		1


	//   ....[22]....
        /*01ec*/ 	.word	0x000006c0
        /*01f0*/ 	.word	0x000000ff
        /*01f4*/ 	.word	0x00000058
        /*01f8*/ 	.short	0x0100
        /*01fa*/ 	.byte	0x08
	.zero		1


	//   ....[23]....
        /*01fc*/ 	.word	0x000006d0
        /*0200*/ 	.word	0x000000ff
        /*0204*/ 	.word	0x000000e0
        /*0208*/ 	.short	0x0100
        /*020a*/ 	.byte	0x08
	.zero		1


	//   ....[24]....
        /*020c*/ 	.word	0x000006e0
        /*0210*/ 	.word	0x000000ff
        /*0214*/ 	.word	0x00000060
        /*0218*/ 	.short	0x0100
        /*021a*/ 	.byte	0x08
	.zero		1


	//   ....[25]....
        /*021c*/ 	.word	0x000006f0
        /*0220*/ 	.word	0x000000ff
        /*0224*/ 	.word	0x000000e8
        /*0228*/ 	.short	0x0100
        /*022a*/ 	.byte	0x08
	.zero		1


	//   ....[26]....
        /*022c*/ 	.word	0x00000700
        /*0230*/ 	.word	0x000000ff
        /*0234*/ 	.word	0x00000068
        /*0238*/ 	.short	0x0100
        /*023a*/ 	.byte	0x08
	.zero		1


	//   ....[27]....
        /*023c*/ 	.word	0x00000710
        /*0240*/ 	.word	0x000000ff
        /*0244*/ 	.word	0x000000f0
        /*0248*/ 	.short	0x0100
        /*024a*/ 	.byte	0x08
	.zero		1


	//   ....[28]....
        /*024c*/ 	.word	0x00000720
        /*0250*/ 	.word	0x000000ff
        /*0254*/ 	.word	0x00000070
        /*0258*/ 	.short	0x0100
        /*025a*/ 	.byte	0x08
	.zero		1


	//   ....[29]....
        /*025c*/ 	.word	0x00000730
        /*0260*/ 	.word	0x000000ff
        /*0264*/ 	.word	0x000000f8
        /*0268*/ 	.short	0x0100
        /*026a*/ 	.byte	0x08
	.zero		1


	//   ....[30]....
        /*026c*/ 	.word	0x00000740
        /*0270*/ 	.word	0x000000ff
        /*0274*/ 	.word	0x00000078
        /*0278*/ 	.short	0x0100
        /*027a*/ 	.byte	0x08
	.zero		1


	//   ....[31]....
        /*027c*/ 	.word	0x00000750
        /*0280*/ 	.word	0x000000ff
        /*0284*/ 	.word	0x00000100
        /*0288*/ 	.short	0x0100
        /*028a*/ 	.byte	0x08
	.zero		1


	//   ....[32]....
        /*028c*/ 	.word	0x00000760
        /*0290*/ 	.word	0x000000ff
        /*0294*/ 	.word	0x00000080
        /*0298*/ 	.short	0x0100
        /*029a*/ 	.byte	0x08
	.zero		1


	//   ....[33]....
        /*029c*/ 	.word	0x00000770
        /*02a0*/ 	.word	0x000000ff
        /*02a4*/ 	.word	0x00000108
        /*02a8*/ 	.short	0x0100
        /*02aa*/ 	.byte	0x08
	.zero		1


	//   ....[34]....
        /*02ac*/ 	.word	0x000008c0
        /*02b0*/ 	.word	0x000000ff
        /*02b4*/ 	.word	0x00000110
        /*02b8*/ 	.short	0x0100
        /*02ba*/ 	.byte	0x08
	.zero		1


	//   ....[35]....
        /*02bc*/ 	.word	0x000008d0
        /*02c0*/ 	.word	0x000000ff
        /*02c4*/ 	.word	0x00000120
        /*02c8*/ 	.short	0x0100
        /*02ca*/ 	.byte	0x08
	.zero		1


	//   ....[36]....
        /*02cc*/ 	.word	0x000008e0
        /*02d0*/ 	.word	0x000000ff
        /*02d4*/ 	.word	0x00000118
        /*02d8*/ 	.short	0x0100
        /*02da*/ 	.byte	0x08
	.zero		1


	//   ....[37]....
        /*02dc*/ 	.word	0x000008f0
        /*02e0*/ 	.word	0x000000ff
        /*02e4*/ 	.word	0x00000128
        /*02e8*/ 	.short	0x0100
        /*02ea*/ 	.byte	0x08
	.zero		1


	//   ....[38]....
        /*02ec*/ 	.word	0x00000b70
        /*02f0*/ 	.word	0x000000ff
        /*02f4*/ 	.word	0x00000130
        /*02f8*/ 	.short	0x0100
        /*02fa*/ 	.byte	0x08
	.zero		1


	//   ....[39]....
        /*02fc*/ 	.word	0x00000bd0
        /*0300*/ 	.word	0x000000ff
        /*0304*/ 	.word	0x00000138
        /*0308*/ 	.short	0x0100
        /*030a*/ 	.byte	0x08
	.zero		1


	//   ....[40]....
        /*030c*/ 	.word	0x000019d0
        /*0310*/ 	.word	0x000000ff
        /*0314*/ 	.word	0x00000000
        /*0318*/ 	.short	0x010a
        /*031a*/ 	.byte	0x05
	.zero		1


	//   ....[41]....
        /*031c*/ 	.word	0x00001a10
        /*0320*/ 	.word	0x000000ff
        /*0324*/ 	.word	0x00000000
        /*0328*/ 	.short	0x010a
        /*032a*/ 	.byte	0x05
	.zero		1


	//   ....[42]....
        /*032c*/ 	.word	0x00002040
        /*0330*/ 	.word	0x000000ff
        /*0334*/ 	.word	0x00000000
        /*0338*/ 	.short	0x010a
        /*033a*/ 	.byte	0x08
	.zero		1


	//   ....[43]....
        /*033c*/ 	.word	0x00002080
        /*0340*/ 	.word	0x000000ff
        /*0344*/ 	.word	0x00000000
        /*0348*/ 	.short	0x010a
        /*034a*/ 	.byte	0x08
	.zero		1


	//   ....[44]....
        /*034c*/ 	.word	0x000024c0
        /*0350*/ 	.word	0x000000ff
        /*0354*/ 	.word	0x00000000
        /*0358*/ 	.short	0x0101
        /*035a*/ 	.byte	0x07
	.zero		1


	//   ....[45]....
        /*035c*/ 	.word	0x000028f0
        /*0360*/ 	.word	0x000000ff
        /*0364*/ 	.word	0x00000000
        /*0368*/ 	.short	0x0101
        /*036a*/ 	.byte	0x05
	.zero		1


	//   ....[46]....
        /*036c*/ 	.word	0x000030e0
        /*0370*/ 	.word	0x0000000d
        /*0374*/ 	.word	0x00000110
        /*0378*/ 	.short	0x010a
        /*037a*/ 	.byte	0x3f
	.zero		1


	//   ....[47]....
        /*037c*/ 	.word	0x00003360
        /*0380*/ 	.word	0x00000000
        /*0384*/ 	.word	0x00000000
        /*0388*/ 	.short	0x0101
        /*038a*/ 	.byte	0x3f
	.zero		1


	//   ....[48]....
        /*038c*/ 	.word	0x00005170
        /*0390*/ 	.word	0x0000000c
        /*0394*/ 	.word	0x00000110
        /*0398*/ 	.short	0x010a
        /*039a*/ 	.byte	0x3f
	.zero		1


	//   ....[49]....
        /*039c*/ 	.word	0x000053a0
        /*03a0*/ 	.word	0x00000000
        /*03a4*/ 	.word	0x00000000
        /*03a8*/ 	.short	0x0101
        /*03aa*/ 	.byte	0x3f
	.zero		1


	//   ....[50]....
        /*03ac*/ 	.word	0x00007e40
        /*03b0*/ 	.word	0x000000ff
        /*03b4*/ 	.word	0x00000138
        /*03b8*/ 	.short	0x010a
        /*03ba*/ 	.byte	0x04
	.zero		1


	//   ....[51]....
        /*03bc*/ 	.word	0x00008250
        /*03c0*/ 	.word	0x000000ff
        /*03c4*/ 	.word	0x00000120
        /*03c8*/ 	.short	0x010a
        /*03ca*/ 	.byte	0x05
	.zero		1


	//   ....[52]....
        /*03cc*/ 	.word	0x00008340
        /*03d0*/ 	.word	0x000000ff
        /*03d4*/ 	.word	0x00000110
        /*03d8*/ 	.short	0x010b
        /*03da*/ 	.byte	0x05
	.zero		1


	//   ....[53]....
        /*03dc*/ 	.word	0x000083a0
        /*03e0*/ 	.word	0x000000ff
        /*03e4*/ 	.word	0x00000000
        /*03e8*/ 	.short	0x0101
        /*03ea*/ 	.byte	0x04
	.zero		1


	//   ....[54]....
        /*03ec*/ 	.word	0x000083d0
        /*03f0*/ 	.word	0x000000ff
        /*03f4*/ 	.word	0x00000128
        /*03f8*/ 	.short	0x010a
        /*03fa*/ 	.byte	0x05
	.zero		1


	//   ....[55]....
        /*03fc*/ 	.word	0x000084e0
        /*0400*/ 	.word	0x000000ff
        /*0404*/ 	.word	0x00000118
        /*0408*/ 	.short	0x010b
        /*040a*/ 	.byte	0x05
	.zero		1


	//   ....[56]....
        /*040c*/ 	.word	0x000085d0
        /*0410*/ 	.word	0x000000ff
        /*0414*/ 	.word	0x00000000
        /*0418*/ 	.short	0x0101
        /*041a*/ 	.byte	0x04
	.zero		1


	//   ....[57]....
        /*041c*/ 	.word	0x00008c20
        /*0420*/ 	.word	0x00000003
        /*0424*/ 	.word	0x00000120
        /*0428*/ 	.short	0x010a
        /*042a*/ 	.byte	0x3f
	.zero		1


	//   ....[58]....
        /*042c*/ 	.word	0x00008c70
        /*0430*/ 	.word	0x00000003
        /*0434*/ 	.word	0x00000128
        /*0438*/ 	.short	0x010a
        /*043a*/ 	.byte	0x3f
	.zero		1


	//   ....[59]....
        /*043c*/ 	.word	0x00008fb0
        /*0440*/ 	.word	0x00000015
        /*0444*/ 	.word	0x00000088
        /*0448*/ 	.short	0x010a
        /*044a*/ 	.byte	0x3f
	.zero		1


	//   ....[60]....
        /*044c*/ 	.word	0x00009310
        /*0450*/ 	.word	0x00000006
        /*0454*/ 	.word	0x00000138
        /*0458*/ 	.short	0x0101
        /*045a*/ 	.byte	0x3f
	.zero		1


	//   ....[61]....
        /*045c*/ 	.word	0x00009a70
        /*0460*/ 	.word	0x00000007
        /*0464*/ 	.word	0x00000000
        /*0468*/ 	.short	0x010a
        /*046a*/ 	.byte	0x3f
	.zero		1


	//   ....[62]....
        /*046c*/ 	.word	0x00009af0
        /*0470*/ 	.word	0x00000009
        /*0474*/ 	.word	0x00000000
        /*0478*/ 	.short	0x010a
        /*047a*/ 	.byte	0x3f
	.zero		1


	//   ....[63]....
        /*047c*/ 	.word	0x00009b80
        /*0480*/ 	.word	0x00000006
        /*0484*/ 	.word	0x00000000
        /*0488*/ 	.short	0x010a
        /*048a*/ 	.byte	0x3f
	.zero		1


	//   ....[64]....
        /*048c*/ 	.word	0x00009c10
        /*0490*/ 	.word	0x00000009
        /*0494*/ 	.word	0x00000000
        /*0498*/ 	.short	0x010a
        /*049a*/ 	.byte	0x3f
	.zero		1


	//   ....[65]....
        /*049c*/ 	.word	0x00009ca0
        /*04a0*/ 	.word	0x00000006
        /*04a4*/ 	.word	0x00000000
        /*04a8*/ 	.short	0x010a
        /*04aa*/ 	.byte	0x3f
	.zero		1


	//   ....[66]....
        /*04ac*/ 	.word	0x00009d30
        /*04b0*/ 	.word	0x00000009
        /*04b4*/ 	.word	0x00000000
        /*04b8*/ 	.short	0x010a
        /*04ba*/ 	.byte	0x3f
	.zero		1


	//   ....[67]....
        /*04bc*/ 	.word	0x00009dc0
        /*04c0*/ 	.word	0x00000006
        /*04c4*/ 	.word	0x00000000
        /*04c8*/ 	.short	0x010a
        /*04ca*/ 	.byte	0x3f
	.zero		1


	//   ....[68]....
        /*04cc*/ 	.word	0x00009e50
        /*04d0*/ 	.word	0x00000009
        /*04d4*/ 	.word	0x00000000
        /*04d8*/ 	.short	0x010a
        /*04da*/ 	.byte	0x3f
	.zero		1


	//   ....[69]....
        /*04dc*/ 	.word	0x00009ee0
        /*04e0*/ 	.word	0x00000006
        /*04e4*/ 	.word	0x00000000
        /*04e8*/ 	.short	0x010a
        /*04ea*/ 	.byte	0x3f
	.zero		1


	//   ....[70]....
        /*04ec*/ 	.word	0x00009f70
        /*04f0*/ 	.word	0x00000009
        /*04f4*/ 	.word	0x00000000
        /*04f8*/ 	.short	0x010a
        /*04fa*/ 	.byte	0x3f
	.zero		1


	//   ....[71]....
        /*04fc*/ 	.word	0x0000a000
        /*0500*/ 	.word	0x00000006
        /*0504*/ 	.word	0x00000000
        /*0508*/ 	.short	0x010a
        /*050a*/ 	.byte	0x3f
	.zero		1


	//   ....[72]....
        /*050c*/ 	.word	0x0000a090
        /*0510*/ 	.word	0x00000009
        /*0514*/ 	.word	0x00000000
        /*0518*/ 	.short	0x010a
        /*051a*/ 	.byte	0x3f
	.zero		1


	//   ....[73]....
        /*051c*/ 	.word	0x0000a120
        /*0520*/ 	.word	0x00000006
        /*0524*/ 	.word	0x00000000
        /*0528*/ 	.short	0x010a
        /*052a*/ 	.byte	0x3f
	.zero		1


	//   ....[74]....
        /*052c*/ 	.word	0x0000a1b0
        /*0530*/ 	.word	0x00000009
        /*0534*/ 	.word	0x00000000
        /*0538*/ 	.short	0x010a
        /*053a*/ 	.byte	0x3f
	.zero		1


	//   ....[75]....
        /*053c*/ 	.word	0x0000a240
        /*0540*/ 	.word	0x00000006
        /*0544*/ 	.word	0x00000000
        /*0548*/ 	.short	0x010a
        /*054a*/ 	.byte	0x3f
	.zero		1


	//   ....[76]....
        /*054c*/ 	.word	0x0000a2d0
        /*0550*/ 	.word	0x00000009
        /*0554*/ 	.word	0x00000000
        /*0558*/ 	.short	0x010a
        /*055a*/ 	.byte	0x3f
	.zero		1


	//   ....[77]....
        /*055c*/ 	.word	0x0000a360
        /*0560*/ 	.word	0x00000003
        /*0564*/ 	.word	0x00000000
        /*0568*/ 	.short	0x010a
        /*056a*/ 	.byte	0x3f
	.zero		1


	//   ....[78]....
        /*056c*/ 	.word	0x0000a3d0
        /*0570*/ 	.word	0x00000005
        /*0574*/ 	.word	0x00000000
        /*0578*/ 	.short	0x010a
        /*057a*/ 	.byte	0x3f
	.zero		1


	//   ....[79]....
        /*057c*/ 	.word	0x0000a430
        /*0580*/ 	.word	0x00000005
        /*0584*/ 	.word	0x00000000
        /*0588*/ 	.short	0x010a
        /*058a*/ 	.byte	0x3f
	.zero		1


	//   ....[80]....
        /*058c*/ 	.word	0x0000a480
        /*0590*/ 	.word	0x0000000d
        /*0594*/ 	.word	0x00000110
        /*0598*/ 	.short	0x010a
        /*059a*/ 	.byte	0x3f
	.zero		1


	//   ....[81]....
        /*059c*/ 	.word	0x0000a4d0
        /*05a0*/ 	.word	0x0000000c
        /*05a4*/ 	.word	0x00000110
        /*05a8*/ 	.short	0x010a
        /*05aa*/ 	.byte	0x3f
	.zero		1


	//   ....[82]....
        /*05ac*/ 	.word	0x0000a530
        /*05b0*/ 	.word	0x0000000a
        /*05b4*/ 	.word	0x00000138
        /*05b8*/ 	.short	0x010a
        /*05ba*/ 	.byte	0x3f
	.zero		1


	//   ....[83]....
        /*05bc*/ 	.word	0x0000a590
        /*05c0*/ 	.word	0x00000005
        /*05c4*/ 	.word	0x00000120
        /*05c8*/ 	.short	0x010a
        /*05ca*/ 	.byte	0x3f
	.zero		1


	//   ....[84]....
        /*05cc*/ 	.word	0x0000a5f0
        /*05d0*/ 	.word	0x00000005
        /*05d4*/ 	.word	0x00000128
        /*05d8*/ 	.short	0x010a
        /*05da*/ 	.byte	0x3f
	.zero		1


	//   ....[85]....
        /*05dc*/ 	.word	0x0000a640
        /*05e0*/ 	.word	0x00000003
        /*05e4*/ 	.word	0x00000120
        /*05e8*/ 	.short	0x010a
        /*05ea*/ 	.byte	0x3f
	.zero		1


	//   ....[86]....
        /*05ec*/ 	.word	0x0000a710
        /*05f0*/ 	.word	0x00000015
        /*05f4*/ 	.word	0x00000088
        /*05f8*/ 	.short	0x010a
        /*05fa*/ 	.byte	0x3f
	.zero		1


	//   ....[87]....
        /*05fc*/ 	.word	0x0000a7e0
        /*0600*/ 	.word	0x00000007
        /*0604*/ 	.word	0x00000000
        /*0608*/ 	.short	0x010a
        /*060a*/ 	.byte	0x3f
	.zero		1


	//   ....[88]....
        /*060c*/ 	.word	0x0000a830
        /*0610*/ 	.word	0x00000009
        /*0614*/ 	.word	0x00000000
        /*0618*/ 	.short	0x010a
        /*061a*/ 	.byte	0x3f
	.zero		1


	//   ....[89]....
        /*061c*/ 	.word	0x0000a880
        /*0620*/ 	.word	0x00000006
        /*0624*/ 	.word	0x00000000
        /*0628*/ 	.short	0x010a
        /*062a*/ 	.byte	0x3f
	.zero		1


	//   ....[90]....
        /*062c*/ 	.word	0x0000a8d0
        /*0630*/ 	.word	0x00000009
        /*0634*/ 	.word	0x00000000
        /*0638*/ 	.short	0x010a
        /*063a*/ 	.byte	0x3f
	.zero		1


	//   ....[91]....
        /*063c*/ 	.word	0x0000a920
        /*0640*/ 	.word	0x00000006
        /*0644*/ 	.word	0x00000000
        /*0648*/ 	.short	0x010a
        /*064a*/ 	.byte	0x3f
	.zero		1


	//   ....[92]....
        /*064c*/ 	.word	0x0000a970
        /*0650*/ 	.word	0x00000009
        /*0654*/ 	.word	0x00000000
        /*0658*/ 	.short	0x010a
        /*065a*/ 	.byte	0x3f
	.zero		1


	//   ....[93]....
        /*065c*/ 	.word	0x0000a9c0
        /*0660*/ 	.word	0x00000006
        /*0664*/ 	.word	0x00000000
        /*0668*/ 	.short	0x010a
        /*066a*/ 	.byte	0x3f
	.zero		1


	//   ....[94]....
        /*066c*/ 	.word	0x0000aa10
        /*0670*/ 	.word	0x00000009
        /*0674*/ 	.word	0x00000000
        /*0678*/ 	.short	0x010a
        /*067a*/ 	.byte	0x3f
	.zero		1


	//   ....[95]....
        /*067c*/ 	.word	0x0000aa60
        /*0680*/ 	.word	0x00000006
        /*0684*/ 	.word	0x00000000
        /*0688*/ 	.short	0x010a
        /*068a*/ 	.byte	0x3f
	.zero		1


	//   ....[96]....
        /*068c*/ 	.word	0x0000aab0
        /*0690*/ 	.word	0x00000009
        /*0694*/ 	.word	0x00000000
        /*0698*/ 	.short	0x010a
        /*069a*/ 	.byte	0x3f
	.zero		1


	//   ....[97]....
        /*069c*/ 	.word	0x0000ab00
        /*06a0*/ 	.word	0x00000006
        /*06a4*/ 	.word	0x00000000
        /*06a8*/ 	.short	0x010a
        /*06aa*/ 	.byte	0x3f
	.zero		1


	//   ....[98]....
        /*06ac*/ 	.word	0x0000ab50
        /*06b0*/ 	.word	0x00000009
        /*06b4*/ 	.word	0x00000000
        /*06b8*/ 	.short	0x010a
        /*06ba*/ 	.byte	0x3f
	.zero		1


	//   ....[99]....
        /*06bc*/ 	.word	0x0000aba0
        /*06c0*/ 	.word	0x00000006
        /*06c4*/ 	.word	0x00000000
        /*06c8*/ 	.short	0x010a
        /*06ca*/ 	.byte	0x3f
	.zero		1


	//   ....[100]....
        /*06cc*/ 	.word	0x0000abf0
        /*06d0*/ 	.word	0x00000009
        /*06d4*/ 	.word	0x00000000
        /*06d8*/ 	.short	0x010a
        /*06da*/ 	.byte	0x3f
	.zero		1


	//   ....[101]....
        /*06dc*/ 	.word	0x0000ac40
        /*06e0*/ 	.word	0x00000006
        /*06e4*/ 	.word	0x00000000
        /*06e8*/ 	.short	0x010a
        /*06ea*/ 	.byte	0x3f
	.zero		1


	//   ....[102]....
        /*06ec*/ 	.word	0x0000ac90
        /*06f0*/ 	.word	0x00000009
        /*06f4*/ 	.word	0x00000000
        /*06f8*/ 	.short	0x010a
        /*06fa*/ 	.byte	0x3f
	.zero		1


	//----- nvinfo : EIATTR_NUM_MBARRIERS
	.align		4
.L_37:
        /*06fc*/ 	.byte	0x03, 0x38
        /*06fe*/ 	.short	0x0028


	//----- nvinfo : EIATTR_EXIT_INSTR_OFFSETS
	.align		4
        /*0700*/ 	.byte	0x04, 0x1c
        /*0702*/ 	.short	(.L_39 - .L_38)


	//   ....[0]....
.L_38:
        /*0704*/ 	.word	0x00000c70


	//   ....[1]....
        /*0708*/ 	.word	0x00001480


	//   ....[2]....
        /*070c*/ 	.word	0x00007770


	//   ....[3]....
        /*0710*/ 	.word	0x00007da0


	//   ....[4]....
        /*0714*/ 	.word	0x00007dd0


	//   ....[5]....
        /*0718*/ 	.word	0x00008cc0


	//   ....[6]....
        /*071c*/ 	.word	0x0000a3b0


	//----- nvinfo : EIATTR_MAX_THREADS
	.align		4
.L_39:
        /*0720*/ 	.byte	0x04, 0x05
        /*0722*/ 	.short	(.L_41 - .L_40)
.L_40:
        /*0724*/ 	.word	0x00000180
        /*0728*/ 	.word	0x00000001
        /*072c*/ 	.word	0x00000001


	//----- nvinfo : EIATTR_CRS_STACK_SIZE
	.align		4
.L_41:
        /*0730*/ 	.byte	0x04, 0x1e
        /*0732*/ 	.short	(.L_43 - .L_42)
.L_42:
        /*0734*/ 	.word	0x00000000


	//----- nvinfo : EIATTR_CBANK_PARAM_SIZE
	.align		4
.L_43:
        /*0738*/ 	.byte	0x03, 0x19
        /*073a*/ 	.short	0x0770


	//----- nvinfo : EIATTR_PARAM_CBANK
	.align		4
        /*073c*/ 	.byte	0x04, 0x0a
        /*073e*/ 	.short	(.L_45 - .L_44)
	.align		4
.L_44:
        /*0740*/ 	.word	index@(.nv.constant0._ZN7cutlass13device_kernelINS_4gemm6kernel13GemmUniversalIN4cute5tupleIJiiiiEEENS1_10collective13CollectiveMmaINS1_37MainloopSm90TmaGmmaWarpSpecializedFP8ILi17ENS5_IJNS4_1CILi1EEESB_SB_EEENS1_35KernelTmaWarpSpecializedCooperativeEEENS5_IJNSA_ILi128EEENSA_ILi64EEESG_EEENS_12float_e4m3_tENS5_IJlSB_lEEESI_SJ_NS4_8TiledMMAINS4_8MMA_AtomIJNS4_4SM904GMMA30MMA_64x64x32_F32E4M3E4M3_SS_TNILNSN_7ScaleInE1ELSP_1EEEEEENS4_6LayoutINS5_IJNSA_ILi2EEESB_SB_EEENS5_IJSB_NSA_ILi0EEESV_EEEEENS5_IJNS4_10UnderscoreESY_SY_EEEEENS4_13SM90_TMA_LOADENS4_14ComposedLayoutINS4_7SwizzleILi2ELi4ELi3EEENS4_18smem_ptr_flag_bitsILi8EEENSS_INS5_IJNSA_ILi8EEESG_EEENS5_IJSG_SB_EEEEEEEvNS4_8identityES11_S1B_vS1C_EENS_8epilogue10collective18CollectiveEpilogueINS1E_22Sm90TmaWarpSpecializedILi2ELi2ELi16ELb0ELb0EEEJSH_NS5_IJSF_NSA_ILi32EEEEEESI_SJ_SI_SJ_NS1E_6fusion15FusionCallbacksIS1I_NS1L_13LinCombEltActINS1E_6thread7SigmoidESI_fSI_fLNS_15FloatRoundStyleE2EEESH_S1K_JEEES11_NS12_INS13_ILi1ELi4ELi3EEES16_NSS_INS5_IJS17_S1J_EEENS5_IJS1J_SB_EEEEEEENS4_39AutoVectorizingCopyWithAssumedAlignmentILi128EEENS4_14SM90_TMA_STOREES1X_S1Z_NS4_9Copy_AtomIJNS4_17SM90_U32x4_STSM_NENS_6half_tEEEEvEEEvvEEEEvNT_6ParamsE)
        /*0744*/ 	.short	0x0210
        /*0746*/ 	.short	0x0770


	//----- nvinfo : EIATTR_SW_WAR
	.align		4
.L_45:
        /*0748*/ 	.byte	0x04, 0x36
        /*074a*/ 	.short	(.L_47 - .L_46)
.L_46:
        /*074c*/ 	.word	0x00000008
.L_47:


//--------------------- .nv.callgraph             --------------------------
	.section	.nv.callgraph,"",@"SHT_CUDA_CALLGRAPH"
	.align	4
	.sectionentsize	8
	.align		4
        /*0000*/ 	.word	0x00000000
	.align		4
        /*0004*/ 	.word	0xffffffff
	.align		4
        /*0008*/ 	.word	index@(_ZN7cutlass13device_kernelINS_4gemm6kernel13GemmUniversalIN4cute5tupleIJiiiiEEENS1_10collective13CollectiveMmaINS1_37MainloopSm90TmaGmmaWarpSpecializedFP8ILi17ENS5_IJNS4_1CILi1EEESB_SB_EEENS1_35KernelTmaWarpSpecializedCooperativeEEENS5_IJNSA_ILi128EEENSA_ILi64EEESG_EEENS_12float_e4m3_tENS5_IJlSB_lEEESI_SJ_NS4_8TiledMMAINS4_8MMA_AtomIJNS4_4SM904GMMA30MMA_64x64x32_F32E4M3E4M3_SS_TNILNSN_7ScaleInE1ELSP_1EEEEEENS4_6LayoutINS5_IJNSA_ILi2EEESB_SB_EEENS5_IJSB_NSA_ILi0EEESV_EEEEENS5_IJNS4_10UnderscoreESY_SY_EEEEENS4_13SM90_TMA_LOADENS4_14ComposedLayoutINS4_7SwizzleILi2ELi4ELi3EEENS4_18smem_ptr_flag_bitsILi8EEENSS_INS5_IJNSA_ILi8EEESG_EEENS5_IJSG_SB_EEEEEEEvNS4_8identityES11_S1B_vS1C_EENS_8epilogue10collective18CollectiveEpilogueINS1E_22Sm90TmaWarpSpecializedILi2ELi2ELi16ELb0ELb0EEEJSH_NS5_IJSF_NSA_ILi32EEEEEESI_SJ_SI_SJ_NS1E_6fusion15FusionCallbacksIS1I_NS1L_13LinCombEltActINS1E_6thread7SigmoidESI_fSI_fLNS_15FloatRoundStyleE2EEESH_S1K_JEEES11_NS12_INS13_ILi1ELi4ELi3EEES16_NSS_INS5_IJS17_S1J_EEENS5_IJS1J_SB_EEEEEEENS4_39AutoVectorizingCopyWithAssumedAlignmentILi128EEENS4_14SM90_TMA_STOREES1X_S1Z_NS4_9Copy_AtomIJNS4_17SM90_U32x4_STSM_NENS_6half_tEEEEvEEEvvEEEEvNT_6ParamsE)
	.align		4
        /*000c*/ 	.word	index@(__assertfail)
	.align		4
        /*0010*/ 	.word	0x00000000
	.align		4
        /*0014*/ 	.word	0xfffffffe
	.align		4
        /*0018*/ 	.word	0x00000000
	.align		4
        /*001c*/ 	.word	0xfffffffd
	.align		4
        /*0020*/ 	.word	0x00000000
	.align		4
        /*0024*/ 	.word	0xfffffffc


//--------------------- .nv.constant4             --------------------------
	.section	.nv.constant4,"a",@progbits
	.align	8
	.align		8
.nv.constant4:
        /*0000*/ 	.dword	__assertfail
	.align		8
        /*0008*/ 	.dword	__unnamed_1
	.align		8
        /*0010*/ 	.dword	_ZN39_INTERNAL_337d8fbd_4_k_cu_19a23599_26354cuda3std3__45__cpo5beginE
	.align		8
        /*0018*/ 	.dword	_ZN39_INTERNAL_337d8fbd_4_k_cu_19a23599_26354cuda3std3__45__cpo3endE
	.align		8
        /*0020*/ 	.dword	_ZN39_INTERNAL_337d8fbd_4_k_cu_19a23599_26354cuda3std3__45__cpo6cbeginE
	.align		8
        /*0028*/ 	.dword	_ZN39_INTERNAL_337d8fbd_4_k_cu_19a23599_26354cuda3std3__45__cpo4cendE
	.align		8
        /*0030*/ 	.dword	_ZN39_INTERNAL_337d8fbd_4_k_cu_19a23599_26354cuda3std3__441_GLOBAL__N__337d8fbd_4_k_cu_19a23599_26356ignoreE
	.align		8
        /*0038*/ 	.dword	_ZN39_INTERNAL_337d8fbd_4_k_cu_19a23599_26354cuda3std3__419piecewise_constructE
	.align		8
        /*0040*/ 	.dword	_ZN39_INTERNAL_337d8fbd_4_k_cu_19a23599_26354cuda3std3__48in_placeE
	.align		8
        /*0048*/ 	.dword	_ZN39_INTERNAL_337d8fbd_4_k_cu_19a23599_26354cuda3std6ranges3__45__cpo4swapE
	.align		8
        /*0050*/ 	.dword	_ZN39_INTERNAL_337d8fbd_4_k_cu_19a23599_26354cuda3std6ranges3__45__cpo9iter_moveE
	.align		8
        /*0058*/ 	.dword	_ZN39_INTERNAL_337d8fbd_4_k_cu_19a23599_26354cute7productE
	.align		8
        /*0060*/ 	.dword	_ZN39_INTERNAL_337d8fbd_4_k_cu_19a23599_26354cute1_E
	.align		8
        /*0068*/ 	.dword	$str$24
	.align		8
        /*0070*/ 	.dword	$str$25


//--------------------- .text._ZN7cutlass13device_kernelINS_4gemm6kernel13GemmUniversalIN4cute5tupleIJiiiiEEENS1_10collective13CollectiveMmaINS1_37MainloopSm90TmaGmmaWarpSpecializedFP8ILi17ENS5_IJNS4_1CILi1EEESB_SB_EEENS1_35KernelTmaWarpSpecializedCooperativeEEENS5_IJNSA_ILi128EEENSA_ILi64EEESG_EEENS_12float_e4m3_tENS5_IJlSB_lEEESI_SJ_NS4_8TiledMMAINS4_8MMA_AtomIJNS4_4SM904GMMA30MMA_64x64x32_F32E4M3E4M3_SS_TNILNSN_7ScaleInE1ELSP_1EEEEEENS4_6LayoutINS5_IJNSA_ILi2EEESB_SB_EEENS5_IJSB_NSA_ILi0EEESV_EEEEENS5_IJNS4_10UnderscoreESY_SY_EEEEENS4_13SM90_TMA_LOADENS4_14ComposedLayoutINS4_7SwizzleILi2ELi4ELi3EEENS4_18smem_ptr_flag_bitsILi8EEENSS_INS5_IJNSA_ILi8EEESG_EEENS5_IJSG_SB_EEEEEEEvNS4_8identityES11_S1B_vS1C_EENS_8epilogue10collective18CollectiveEpilogueINS1E_22Sm90TmaWarpSpecializedILi2ELi2ELi16ELb0ELb0EEEJSH_NS5_IJSF_NSA_ILi32EEEEEESI_SJ_SI_SJ_NS1E_6fusion15FusionCallbacksIS1I_NS1L_13LinCombEltActINS1E_6thread7SigmoidESI_fSI_fLNS_15FloatRoundStyleE2EEESH_S1K_JEEES11_NS12_INS13_ILi1ELi4ELi3EEES16_NSS_INS5_IJS17_S1J_EEENS5_IJS1J_SB_EEEEEEENS4_39AutoVectorizingCopyWithAssumedAlignmentILi128EEENS4_14SM90_TMA_STOREES1X_S1Z_NS4_9Copy_AtomIJNS4_17SM90_U32x4_STSM_NENS_6half_tEEEEvEEEvvEEEEvNT_6ParamsE --------------------------
	.section	.text._ZN7cutlass13device_kernelINS_4gemm6kernel13GemmUniversalIN4cute5tupleIJiiiiEEENS1_10collective13CollectiveMmaINS1_37MainloopSm90TmaGmmaWarpSpecializedFP8ILi17ENS5_IJNS4_1CILi1EEESB_SB_EEENS1_35KernelTmaWarpSpecializedCooperativeEEENS5_IJNSA_ILi128EEENSA_ILi64EEESG_EEENS_12float_e4m3_tENS5_IJlSB_lEEESI_SJ_NS4_8TiledMMAINS4_8MMA_AtomIJNS4_4SM904GMMA30MMA_64x64x32_F32E4M3E4M3_SS_TNILNSN_7ScaleInE1ELSP_1EEEEEENS4_6LayoutINS5_IJNSA_ILi2EEESB_SB_EEENS5_IJSB_NSA_ILi0EEESV_EEEEENS5_IJNS4_10UnderscoreESY_SY_EEEEENS4_13SM90_TMA_LOADENS4_14ComposedLayoutINS4_7SwizzleILi2ELi4ELi3EEENS4_18smem_ptr_flag_bitsILi8EEENSS_INS5_IJNSA_ILi8EEESG_EEENS5_IJSG_SB_EEEEEEEvNS4_8identityES11_S1B_vS1C_EENS_8epilogue10collective18CollectiveEpilogueINS1E_22Sm90TmaWarpSpecializedILi2ELi2ELi16ELb0ELb0EEEJSH_NS5_IJSF_NSA_ILi32EEEEEESI_SJ_SI_SJ_NS1E_6fusion15FusionCallbacksIS1I_NS1L_13LinCombEltActINS1E_6thread7SigmoidESI_fSI_fLNS_15FloatRoundStyleE2EEESH_S1K_JEEES11_NS12_INS13_ILi1ELi4ELi3EEES16_NSS_INS5_IJS17_S1J_EEENS5_IJS1J_SB_EEEEEEENS4_39AutoVectorizingCopyWithAssumedAlignmentILi128EEENS4_14SM90_TMA_STOREES1X_S1Z_NS4_9Copy_AtomIJNS4_17SM90_U32x4_STSM_NENS_6half_tEEEEvEEEvvEEEEvNT_6ParamsE,"ax",@progbits
	.align	128
.text._ZN7cutlass13device_kernelINS_4gemm6kernel13GemmUniversalIN4cute5tupleIJiiiiEEENS1_10collective13CollectiveMmaINS1_37MainloopSm90TmaGmmaWarpSpecializedFP8ILi17ENS5_IJNS4_1CILi1EEESB_SB_EEENS1_35KernelTmaWarpSpecializedCooperativeEEENS5_IJNSA_ILi128EEENSA_ILi64EEESG_EEENS_12float_e4m3_tENS5_IJlSB_lEEESI_SJ_NS4_8TiledMMAINS4_8MMA_AtomIJNS4_4SM904GMMA30MMA_64x64x32_F32E4M3E4M3_SS_TNILNSN_7ScaleInE1ELSP_1EEEEEENS4_6LayoutINS5_IJNSA_ILi2EEESB_SB_EEENS5_IJSB_NSA_ILi0EEESV_EEEEENS5_IJNS4_10UnderscoreESY_SY_EEEEENS4_13SM90_TMA_LOADENS4_14ComposedLayoutINS4_7SwizzleILi2ELi4ELi3EEENS4_18smem_ptr_flag_bitsILi8EEENSS_INS5_IJNSA_ILi8EEESG_EEENS5_IJSG_SB_EEEEEEEvNS4_8identityES11_S1B_vS1C_EENS_8epilogue10collective18CollectiveEpilogueINS1E_22Sm90TmaWarpSpecializedILi2ELi2ELi16ELb0ELb0EEEJSH_NS5_IJSF_NSA_ILi32EEEEEESI_SJ_SI_SJ_NS1E_6fusion15FusionCallbacksIS1I_NS1L_13LinCombEltActINS1E_6thread7SigmoidESI_fSI_fLNS_15FloatRoundStyleE2EEESH_S1K_JEEES11_NS12_INS13_ILi1ELi4ELi3EEES16_NSS_INS5_IJS17_S1J_EEENS5_IJS1J_SB_EEEEEEENS4_39AutoVectorizingCopyWithAssumedAlignmentILi128EEENS4_14SM90_TMA_STOREES1X_S1Z_NS4_9Copy_AtomIJNS4_17SM90_U32x4_STSM_NENS_6half_tEEEEvEEEvvEEEEvNT_6ParamsE:
        .type           _ZN7cutlass13device_kernelINS_4gemm6kernel13GemmUniversalIN4cute5tupleIJiiiiEEENS1_10collective13CollectiveMmaINS1_37MainloopSm90TmaGmmaWarpSpecializedFP8ILi17ENS5_IJNS4_1CILi1EEESB_SB_EEENS1_35KernelTmaWarpSpecializedCooperativeEEENS5_IJNSA_ILi128EEENSA_ILi64EEESG_EEENS_12float_e4m3_tENS5_IJlSB_lEEESI_SJ_NS4_8TiledMMAINS4_8MMA_AtomIJNS4_4SM904GMMA30MMA_64x64x32_F32E4M3E4M3_SS_TNILNSN_7ScaleInE1ELSP_1EEEEEENS4_6LayoutINS5_IJNSA_ILi2EEESB_SB_EEENS5_IJSB_NSA_ILi0EEESV_EEEEENS5_IJNS4_10UnderscoreESY_SY_EEEEENS4_13SM90_TMA_LOADENS4_14ComposedLayoutINS4_7SwizzleILi2ELi4ELi3EEENS4_18smem_ptr_flag_bitsILi8EEENSS_INS5_IJNSA_ILi8EEESG_EEENS5_IJSG_SB_EEEEEEEvNS4_8identityES11_S1B_vS1C_EENS_8epilogue10collective18CollectiveEpilogueINS1E_22Sm90TmaWarpSpecializedILi2ELi2ELi16ELb0ELb0EEEJSH_NS5_IJSF_NSA_ILi32EEEEEESI_SJ_SI_SJ_NS1E_6fusion15FusionCallbacksIS1I_NS1L_13LinCombEltActINS1E_6thread7SigmoidESI_fSI_fLNS_15FloatRoundStyleE2EEESH_S1K_JEEES11_NS12_INS13_ILi1ELi4ELi3EEES16_NSS_INS5_IJS17_S1J_EEENS5_IJS1J_SB_EEEEEEENS4_39AutoVectorizingCopyWithAssumedAlignmentILi128EEENS4_14SM90_TMA_STOREES1X_S1Z_NS4_9Copy_AtomIJNS4_17SM90_U32x4_STSM_NENS_6half_tEEEEvEEEvvEEEEvNT_6ParamsE,@function
        .size           _ZN7cutlass13device_kernelINS_4gemm6kernel13GemmUniversalIN4cute5tupleIJiiiiEEENS1_10collective13CollectiveMmaINS1_37MainloopSm90TmaGmmaWarpSpecializedFP8ILi17ENS5_IJNS4_1CILi1EEESB_SB_EEENS1_35KernelTmaWarpSpecializedCooperativeEEENS5_IJNSA_ILi128EEENSA_ILi64EEESG_EEENS_12float_e4m3_tENS5_IJlSB_lEEESI_SJ_NS4_8TiledMMAINS4_8MMA_AtomIJNS4_4SM904GMMA30MMA_64x64x32_F32E4M3E4M3_SS_TNILNSN_7ScaleInE1ELSP_1EEEEEENS4_6LayoutINS5_IJNSA_ILi2EEESB_SB_EEENS5_IJSB_NSA_ILi0EEESV_EEEEENS5_IJNS4_10UnderscoreESY_SY_EEEEENS4_13SM90_TMA_LOADENS4_14ComposedLayoutINS4_7SwizzleILi2ELi4ELi3EEENS4_18smem_ptr_flag_bitsILi8EEENSS_INS5_IJNSA_ILi8EEESG_EEENS5_IJSG_SB_EEEEEEEvNS4_8identityES11_S1B_vS1C_EENS_8epilogue10collective18CollectiveEpilogueINS1E_22Sm90TmaWarpSpecializedILi2ELi2ELi16ELb0ELb0EEEJSH_NS5_IJSF_NSA_ILi32EEEEEESI_SJ_SI_SJ_NS1E_6fusion15FusionCallbacksIS1I_NS1L_13LinCombEltActINS1E_6thread7SigmoidESI_fSI_fLNS_15FloatRoundStyleE2EEESH_S1K_JEEES11_NS12_INS13_ILi1ELi4ELi3EEES16_NSS_INS5_IJS17_S1J_EEENS5_IJS1J_SB_EEEEEEENS4_39AutoVectorizingCopyWithAssumedAlignmentILi128EEENS4_14SM90_TMA_STOREES1X_S1Z_NS4_9Copy_AtomIJNS4_17SM90_U32x4_STSM_NENS_6half_tEEEEvEEEvvEEEEvNT_6ParamsE,(.L_x_271 - _ZN7cutlass13device_kernelINS_4gemm6kernel13GemmUniversalIN4cute5tupleIJiiiiEEENS1_10collective13CollectiveMmaINS1_37MainloopSm90TmaGmmaWarpSpecializedFP8ILi17ENS5_IJNS4_1CILi1EEESB_SB_EEENS1_35KernelTmaWarpSpecializedCooperativeEEENS5_IJNSA_ILi128EEENSA_ILi64EEESG_EEENS_12float_e4m3_tENS5_IJlSB_lEEESI_SJ_NS4_8TiledMMAINS4_8MMA_AtomIJNS4_4SM904GMMA30MMA_64x64x32_F32E4M3E4M3_SS_TNILNSN_7ScaleInE1ELSP_1EEEEEENS4_6LayoutINS5_IJNSA_ILi2EEESB_SB_EEENS5_IJSB_NSA_ILi0EEESV_EEEEENS5_IJNS4_10UnderscoreESY_SY_EEEEENS4_13SM90_TMA_LOADENS4_14ComposedLayoutINS4_7SwizzleILi2ELi4ELi3EEENS4_18smem_ptr_flag_bitsILi8EEENSS_INS5_IJNSA_ILi8EEESG_EEENS5_IJSG_SB_EEEEEEEvNS4_8identityES11_S1B_vS1C_EENS_8epilogue10collective18CollectiveEpilogueINS1E_22Sm90TmaWarpSpecializedILi2ELi2ELi16ELb0ELb0EEEJSH_NS5_IJSF_NSA_ILi32EEEEEESI_SJ_SI_SJ_NS1E_6fusion15FusionCallbacksIS1I_NS1L_13LinCombEltActINS1E_6thread7SigmoidESI_fSI_fLNS_15FloatRoundStyleE2EEESH_S1K_JEEES11_NS12_INS13_ILi1ELi4ELi3EEES16_NSS_INS5_IJS17_S1J_EEENS5_IJS1J_SB_EEEEEEENS4_39AutoVectorizingCopyWithAssumedAlignmentILi128EEENS4_14SM90_TMA_STOREES1X_S1Z_NS4_9Copy_AtomIJNS4_17SM90_U32x4_STSM_NENS_6half_tEEEEvEEEvvEEEEvNT_6ParamsE)
        .other          _ZN7cutlass13device_kernelINS_4gemm6kernel13GemmUniversalIN4cute5tupleIJiiiiEEENS1_10collective13CollectiveMmaINS1_37MainloopSm90TmaGmmaWarpSpecializedFP8ILi17ENS5_IJNS4_1CILi1EEESB_SB_EEENS1_35KernelTmaWarpSpecializedCooperativeEEENS5_IJNSA_ILi128EEENSA_ILi64EEESG_EEENS_12float_e4m3_tENS5_IJlSB_lEEESI_SJ_NS4_8TiledMMAINS4_8MMA_AtomIJNS4_4SM904GMMA30MMA_64x64x32_F32E4M3E4M3_SS_TNILNSN_7ScaleInE1ELSP_1EEEEEENS4_6LayoutINS5_IJNSA_ILi2EEESB_SB_EEENS5_IJSB_NSA_ILi0EEESV_EEEEENS5_IJNS4_10UnderscoreESY_SY_EEEEENS4_13SM90_TMA_LOADENS4_14ComposedLayoutINS4_7SwizzleILi2ELi4ELi3EEENS4_18smem_ptr_flag_bitsILi8EEENSS_INS5_IJNSA_ILi8EEESG_EEENS5_IJSG_SB_EEEEEEEvNS4_8identityES11_S1B_vS1C_EENS_8epilogue10collective18CollectiveEpilogueINS1E_22Sm90TmaWarpSpecializedILi2ELi2ELi16ELb0ELb0EEEJSH_NS5_IJSF_NSA_ILi32EEEEEESI_SJ_SI_SJ_NS1E_6fusion15FusionCallbacksIS1I_NS1L_13LinCombEltActINS1E_6thread7SigmoidESI_fSI_fLNS_15FloatRoundStyleE2EEESH_S1K_JEEES11_NS12_INS13_ILi1ELi4ELi3EEES16_NSS_INS5_IJS17_S1J_EEENS5_IJS1J_SB_EEEEEEENS4_39AutoVectorizingCopyWithAssumedAlignmentILi128EEENS4_14SM90_TMA_STOREES1X_S1Z_NS4_9Copy_AtomIJNS4_17SM90_U32x4_STSM_NENS_6half_tEEEEvEEEvvEEEEvNT_6ParamsE,@"STO_CUDA_ENTRY STV_DEFAULT"
_ZN7cutlass13device_kernelINS_4gemm6kernel13GemmUniversalIN4cute5tupleIJiiiiEEENS1_10collective13CollectiveMmaINS1_37MainloopSm90TmaGmmaWarpSpecializedFP8ILi17ENS5_IJNS4_1CILi1EEESB_SB_EEENS1_35KernelTmaWarpSpecializedCooperativeEEENS5_IJNSA_ILi128EEENSA_ILi64EEESG_EEENS_12float_e4m3_tENS5_IJlSB_lEEESI_SJ_NS4_8TiledMMAINS4_8MMA_AtomIJNS4_4SM904GMMA30MMA_64x64x32_F32E4M3E4M3_SS_TNILNSN_7ScaleInE1ELSP_1EEEEEENS4_6LayoutINS5_IJNSA_ILi2EEESB_SB_EEENS5_IJSB_NSA_ILi0EEESV_EEEEENS5_IJNS4_10UnderscoreESY_SY_EEEEENS4_13SM90_TMA_LOADENS4_14ComposedLayoutINS4_7SwizzleILi2ELi4ELi3EEENS4_18smem_ptr_flag_bitsILi8EEENSS_INS5_IJNSA_ILi8EEESG_EEENS5_IJSG_SB_EEEEEEEvNS4_8identityES11_S1B_vS1C_EENS_8epilogue10collective18CollectiveEpilogueINS1E_22Sm90TmaWarpSpecializedILi2ELi2ELi16ELb0ELb0EEEJSH_NS5_IJSF_NSA_ILi32EEEEEESI_SJ_SI_SJ_NS1E_6fusion15FusionCallbacksIS1I_NS1L_13LinCombEltActINS1E_6thread7SigmoidESI_fSI_fLNS_15FloatRoundStyleE2EEESH_S1K_JEEES11_NS12_INS13_ILi1ELi4ELi3EEES16_NSS_INS5_IJS17_S1J_EEENS5_IJS1J_SB_EEEEEEENS4_39AutoVectorizingCopyWithAssumedAlignmentILi128EEENS4_14SM90_TMA_STOREES1X_S1Z_NS4_9Copy_AtomIJNS4_17SM90_U32x4_STSM_NENS_6half_tEEEEvEEEvvEEEEvNT_6ParamsE:
[----:B------:R-:W1:Y:S01]  /*0000*/  LDC R1, c[0x0][0x28] ;  /* 0x00000a00ff017b82 */ /* 0x000e620000000800 */
[----:B------:R-:W2:Y:S07]  /*0010*/  S2R R18, SR_TID.X ;  /* 0x0000000000127919 */ /* 0x000eae0000002100 */
[----:B------:R-:W3:Y:S01]  /*0020*/  LDC.64 R8, c[0x0][0x588] ;  /* 0x00016200ff087b82 */ /* 0x000ee20000000a00 */
[----:B------:R-:W-:Y:S01]  /*0030*/  ELECT P0, URZ, PT ;  /* 0x00000000003f782f */ /* 0x000fe20003800000 */
[----:B------:R-:W-:Y:S01]  /*0040*/  BSSY B0, `(.L_x_0) ;  /* 0x0000016000007945 */ /* 0x000fe20003800000 */
[----:B--2---:R-:W-:-:S02]  /*0050*/  SHF.R.U32.HI R0, RZ, 0x5, R18 ;  /* 0x00000005ff007819 */ /* 0x004fc40000011612 */
[----:B------:R-:W-:-:S03]  /*0060*/  SHF.R.U32.HI R4, RZ, 0x7, R18 ;  /* 0x00000007ff047819 */ /* 0x000fc60000011612 */
[----:B------:R-:W2:Y:S04]  /*0070*/  SHFL.IDX PT, R3, R0, RZ, 0x1f ;  /* 0x00001fff00037589 */ /* 0x000ea800000e0000 */
[----:B------:R4:W1:Y:S01]  /*0080*/  SHFL.IDX PT, R6, R4, RZ, 0x1f ;  /* 0x00001fff04067589 */ /* 0x00086200000e0000 */
[----:B--2---:R-:W-:Y:S02]  /*0090*/  ISETP.NE.OR P0, PT, R3, RZ, !P0 ;  /* 0x000000ff0300720c */ /* 0x004fe40004705670 */
[----:B------:R-:W-:-:S11]  /*00a0*/  SHF.R.S32.HI R2, RZ, 0x1f, R3 ;  /* 0x0000001fff027819 */ /* 0x000fd60000011403 */
[----:B-1-34-:R-:W-:Y:S05]  /*00b0*/  @P0 BRA `(.L_x_1) ;  /* 0x0000000000380947 */ /* 0x01afea0003800000 */
[----:B------:R-:W-:Y:S02]  /*00c0*/  ULDC.64 UR4, c[0x0][0x198] ;  /* 0x0000660000047ab9 */ /* 0x000fe40000000a00 */
[----:B------:R-:W-:Y:S02]  /*00d0*/  UIADD3 UR6, UP0, UR4, 0xf0, URZ ;  /* 0x000000f004067890 */ /* 0x000fe4000ff1e03f */
[----:B------:R-:W-:Y:S02]  /*00e0*/  UIADD3 UR8, UP1, UR4, 0x1f0, URZ ;  /* 0x000001f004087890 */ /* 0x000fe4000ff3e03f */
[----:B------:R-:W-:Y:S02]  /*00f0*/  UIADD3 UR10, UP2, UR4, 0x3f0, URZ ;  /* 0x000003f0040a7890 */ /* 0x000fe4000ff5e03f */
[----:B------:R-:W-:Y:S02]  /*0100*/  UIADD3 UR4, UP3, UR4, 0x4f0, URZ ;  /* 0x000004f004047890 */ /* 0x000fe4000ff7e03f */
[----:B------:R-:W-:-:S02]  /*0110*/  UIADD3.X UR7, URZ, UR5, URZ, UP0, !UPT ;  /* 0x000000053f077290 */ /* 0x000fc400087fe43f */
[----:B------:R-:W-:Y:S02]  /*0120*/  UIADD3.X UR9, URZ, UR5, URZ, UP1, !UPT ;  /* 0x000000053f097290 */ /* 0x000fe40008ffe43f */
[----:B------:R-:W-:Y:S02]  /*0130*/  UIADD3.X UR11, URZ, UR5, URZ, UP2, !UPT ;  /* 0x000000053f0b7290 */ /* 0x000fe400097fe43f */
[----:B------:R-:W-:-:S03]  /*0140*/  UIADD3.X UR5, URZ, UR5, URZ, UP3, !UPT ;  /* 0x000000053f057290 */ /* 0x000fc60009ffe43f */
[----:B------:R1:W-:Y:S02]  /*0150*/  UTMACCTL.PF [UR6] ;  /* 0x00000000060079b9 */ /* 0x0003e40008040000 */
[----:B------:R1:W-:Y:S02]  /*0160*/  UTMACCTL.PF [UR8] ;  /* 0x00000000080079b9 */ /* 0x0003e40008040000 */
[----:B------:R1:W-:Y:S02]  /*0170*/  UTMACCTL.PF [UR10] ;  /* 0x000000000a0079b9 */ /* 0x0003e40008040000 */
[----:B------:R1:W-:Y:S02]  /*0180*/  UTMACCTL.PF [UR4] ;  /* 0x00000000040079b9 */ /* 0x0003e40008040000 */
[----:B-1----:R-:W-:Y:S01]  /*0190*/  NOP ;  /* 0x0000000000007918 */ /* 0x002fe20000000000 */
.L_x_1:
[----:B------:R-:W-:Y:S05]  /*01a0*/  BSYNC B0 ;  /* 0x0000000000007941 */ /* 0x000fea0003800000 */
.L_x_0:
[----:B------:R-:W-:Y:S01]  /*01b0*/  ULDC.64 UR4, c[0x0][0x590] ;  /* 0x0001640000047ab9 */ /* 0x000fe20000000a00 */
[----:B------:R-:W-:Y:S01]  /*01c0*/  LEA.HI R2, R2, R3, RZ, 0x2 ;  /* 0x0000000302027211 */ /* 0x000fe200078f10ff */
[----:B------:R-:W-:Y:S01]  /*01d0*/  ULDC.64 UR38, c[0x0][0x208] ;  /* 0x0000820000267ab9 */ /* 0x000fe20000000a00 */
[----:B------:R-:W-:Y:S01]  /*01e0*/  ISETP.NE.U32.AND P2, PT, RZ, UR4, PT ;  /* 0x00000004ff007c0c */ /* 0x000fe2000bf45070 */
[----:B------:R-:W-:Y:S01]  /*01f0*/  IMAD.MOV.U32 R4, RZ, RZ, R8 ;  /* 0x000000ffff047224 */ /* 0x000fe200078e0008 */
[----:B------:R-:W-:Y:S02]  /*0200*/  LOP3.LUT R2, R2, 0xfffffffc, RZ, 0xc0, !PT ;  /* 0xfffffffc02027812 */ /* 0x000fe400078ec0ff */
[----:B------:R-:W-:Y:S02]  /*0210*/  ISETP.NE.AND.EX P3, PT, RZ, UR5, PT, P2 ;  /* 0x00000005ff007c0c */ /* 0x000fe4000bf65320 */
[----:B------:R-:W-:Y:S01]  /*0220*/  MOV R5, R9 ;  /* 0x0000000900057202 */ /* 0x000fe20000000f00 */
[--C-:B------:R-:W-:Y:S01]  /*0230*/  IMAD.IADD R3, R3, 0x1, -R2.reuse ;  /* 0x0000000103037824 */ /* 0x100fe200078e0a02 */
[----:B------:R-:W-:-:S09]  /*0240*/  PRMT R2, RZ, 0x7610, R2 ;  /* 0x00007610ff027816 */ /* 0x000fd20000000002 */
[----:B------:R-:W-:Y:S05]  /*0250*/  @P3 BRA `(.L_x_2) ;  /* 0x0000000000303947 */ /* 0x000fea0003800000 */
[----:B------:R-:W-:Y:S02]  /*0260*/  ULDC.64 UR6, c[0x0][0x588] ;  /* 0x0001620000067ab9 */ /* 0x000fe40000000a00 */
[----:B------:R-:W-:-:S04]  /*0270*/  ISETP.NE.U32.AND P0, PT, RZ, UR6, PT ;  /* 0x00000006ff007c0c */ /* 0x000fc8000bf05070 */
[----:B------:R-:W-:-:S13]  /*0280*/  ISETP.NE.AND.EX P0, PT, RZ, UR7, PT, P0 ;  /* 0x00000007ff007c0c */ /* 0x000fda000bf05300 */
[----:B------:R-:W-:Y:S05]  /*0290*/  @!P0 BRA `(.L_x_3) ;  /* 0x0000000000108947 */ /* 0x000fea0003800000 */
[----:B------:R-:W2:Y:S02]  /*02a0*/  LDG.E R2, desc[UR38][R4.64] ;  /* 0x0000002604027981 */ /* 0x000ea4000c1e1900 */
[----:B--2---:R-:W-:Y:S01]  /*02b0*/  FSETP.NEU.AND P1, PT, R2, RZ, PT ;  /* 0x000000ff0200720b */ /* 0x004fe20003f2d000 */
[----:B------:R-:W-:Y:S01]  /*02c0*/  IMAD.MOV.U32 R2, RZ, RZ, 0x1 ;  /* 0x00000001ff027424 */ /* 0x000fe200078e00ff */
[----:B------:R-:W-:Y:S11]  /*02d0*/  BRA `(.L_x_2) ;  /* 0x0000000000107947 */ /* 0x000ff60003800000 */
.L_x_3:
[----:B------:R-:W-:Y:S01]  /*02e0*/  ULDC UR6, c[0x0][0x580] ;  /* 0x0001600000067ab9 */ /* 0x000fe20000000800 */
[----:B------:R-:W-:Y:S01]  /*02f0*/  IMAD.MOV.U32 R2, RZ, RZ, 0x1 ;  /* 0x00000001ff027424 */ /* 0x000fe200078e00ff */
[----:B------:R-:W-:Y:S02]  /*0300*/  FSETP.NEU.AND P1, PT, RZ, UR6, PT ;  /* 0x00000006ff007c0b */ /* 0x000fe4000bf2d000 */
[----:B------:R-:W-:-:S11]  /*0310*/  CS2R R4, SRZ ;  /* 0x0000000000047805 */ /* 0x000fd6000001ff00 */
.L_x_2:
[----:B------:R-:W-:Y:S02]  /*0320*/  ISETP.NE.U32.AND P4, PT, R4, RZ, PT ;  /* 0x000000ff0400720c */ /* 0x000fe40003f85070 */
[----:B------:R-:W-:Y:S02]  /*0330*/  ISETP.NE.AND.EX P5, PT, RZ, UR5, PT, P2 ;  /* 0x00000005ff007c0c */ /* 0x000fe4000bfa5320 */
[----:B------:R-:W-:Y:S02]  /*0340*/  ISETP.NE.AND.EX P2, PT, R5, RZ, PT, P4 ;  /* 0x000000ff0500720c */ /* 0x000fe40003f45340 */
[----:B------:R-:W-:-:S11]  /*0350*/  PLOP3.LUT P0, PT, PT, PT, PT, 0x8, 0x0 ;  /* 0x000000000000781c */ /* 0x000fd60003f0e170 */
[----:B------:R-:W-:Y:S05]  /*0360*/  @P2 BRA P5, `(.L_x_4) ;  /* 0x0000000000342947 */ /* 0x000fea0002800000 */
[----:B------:R-:W-:-:S04]  /*0370*/  ISETP.NE.U32.AND P0, PT, RZ, UR4, PT ;  /* 0x00000004ff007c0c */ /* 0x000fc8000bf05070 */
[----:B------:R-:W-:-:S13]  /*0380*/  ISETP.NE.AND.EX P0, PT, RZ, UR5, PT, P0 ;  /* 0x00000005ff007c0c */ /* 0x000fda000bf05300 */
[----:B------:R-:W-:Y:S05]  /*0390*/  @!P0 BRA `(.L_x_5) ;  /* 0x0000000000248947 */ /* 0x000fea0003800000 */
[----:B------:R-:W-:Y:S02]  /*03a0*/  PRMT R2, R2, 0x9910, RZ ;  /* 0x0000991002027816 */ /* 0x000fe400000000ff */
[----:B------:R-:W-:Y:S02]  /*03b0*/  ISETP.NE.U32.AND P0, PT, R4, RZ, PT ;  /* 0x000000ff0400720c */ /* 0x000fe40003f05070 */
[----:B------:R-:W-:Y:S02]  /*03c0*/  ISETP.NE.AND P2, PT, R2, RZ, PT ;  /* 0x000000ff0200720c */ /* 0x000fe40003f45270 */
[----:B------:R-:W-:Y:S02]  /*03d0*/  ISETP.NE.AND.EX P0, PT, R5, RZ, PT, P0 ;  /* 0x000000ff0500720c */ /* 0x000fe40003f05300 */
[----:B------:R-:W-:-:S09]  /*03e0*/  SEL R2, RZ, 0xffffffff, P1 ;  /* 0xffffffffff027807 */ /* 0x000fd20000800000 */
[----:B------:R-:W-:-:S04]  /*03f0*/  @!P2 SEL R2, RZ, 0xffffffff, P0 ;  /* 0xffffffffff02a807 */ /* 0x000fc80000000000 */
[----:B------:R-:W-:-:S04]  /*0400*/  LOP3.LUT R2, R2, 0x1, RZ, 0xc0, !PT ;  /* 0x0000000102027812 */ /* 0x000fc800078ec0ff */
[----:B------:R-:W-:Y:S01]  /*0410*/  ISETP.EQ.U32.AND P0, PT, R2, 0x1, PT ;  /* 0x000000010200780c */ /* 0x000fe20003f02070 */
[----:B------:R-:W-:-:S12]  /*0420*/  BRA `(.L_x_4) ;  /* 0x0000000000047947 */ /* 0x000fd80003800000 */
.L_x_5:
[----:B------:R-:W-:-:S13]  /*0430*/  PLOP3.LUT P0, PT, P1, PT, PT, 0x8, 0x0 ;  /* 0x000000000000781c */ /* 0x000fda0000f0e170 */
.L_x_4:
[----:B------:R-:W1:Y:S02]  /*0440*/  SHFL.IDX PT, R2, R0, RZ, 0x1f ;  /* 0x00001fff00027589 */ /* 0x000e6400000e0000 */
[----:B-1----:R-:W-:-:S13]  /*0450*/  ISETP.NE.AND P1, PT, R2, RZ, PT ;  /* 0x000000ff0200720c */ /* 0x002fda0003f25270 */
[----:B------:R-:W-:Y:S05]  /*0460*/  @P1 BRA `(.L_x_6) ;  /* 0x0000000000cc1947 */ /* 0x000fea0003800000 */
[----:B------:R-:W-:Y:S01]  /*0470*/  ELECT P1, URZ, PT ;  /* 0x00000000003f782f */ /* 0x000fe20003820000 */
[----:B------:R-:W-:-:S12]  /*0480*/  BSSY B0, `(.L_x_6) ;  /* 0x0000031000007945 */ /* 0x000fd80003800000 */
[----:B------:R-:W-:Y:S05]  /*0490*/  @!P1 BRA `(.L_x_7) ;  /* 0x0000000000bc9947 */ /* 0x000fea0003800000 */
[----:B------:R-:W1:Y:S01]  /*04a0*/  S2UR UR8, SR_CgaCtaId ;  /* 0x00000000000879c3 */ /* 0x000e620000008800 */
[----:B------:R-:W-:Y:S01]  /*04b0*/  UMOV UR4, 0x400 ;  /* 0x0000040000047882 */ /* 0x000fe20000000000 */
[----:B------:R-:W-:Y:S01]  /*04c0*/  UMOV UR5, 0x1 ;  /* 0x0000000100057882 */ /* 0x000fe20000000000 */
[----:B------:R-:W-:Y:S02]  /*04d0*/  UMOV UR6, 0x100 ;  /* 0x0000010000067882 */ /* 0x000fe40000000000 */
[----:B------:R-:W-:-:S04]  /*04e0*/  UIADD3 UR6, -UR6, 0x100000, URZ ;  /* 0x0010000006067890 */ /* 0x000fc8000fffe13f */
[----:B------:R-:W-:Y:S02]  /*04f0*/  USHF.L.U32 UR7, UR6, 0xb, URZ ;  /* 0x0000000b06077899 */ /* 0x000fe4000800063f */
[----:B------:R-:W-:Y:S02]  /*0500*/  USHF.L.U32 UR6, UR6, 0x1, URZ ;  /* 0x0000000106067899 */ /* 0x000fe4000800063f */
[----:B-1----:R-:W-:Y:S02]  /*0510*/  ULEA UR8, UR8, UR4, 0x18 ;  /* 0x0000000408087291 */ /* 0x002fe4000f8ec03f */
[----:B------:R-:W-:-:S04]  /*0520*/  UIADD3 UR4, -UR5, 0x100000, URZ ;  /* 0x0010000005047890 */ /* 0x000fc8000fffe13f */
[----:B------:R-:W-:Y:S02]  /*0530*/  USHF.L.U32 UR5, UR4, 0xb, URZ ;  /* 0x0000000b04057899 */ /* 0x000fe4000800063f */
[----:B------:R-:W-:Y:S01]  /*0540*/  USHF.L.U32 UR4, UR4, 0x1, URZ ;  /* 0x0000000104047899 */ /* 0x000fe2000800063f */
[----:B------:R-:W1:Y:S11]  /*0550*/  FENCE.VIEW.ASYNC.S ;  /* 0x00000000000073c6 */ /* 0x000e760000000000 */
[----:B-1----:R1:W2:Y:S01]  /*0560*/  SYNCS.EXCH.64 URZ, [UR8], UR4 ;  /* 0x00000004083f75b2 */ /* 0x0022a20008000100 */
[----:B------:R1:W3:Y:S01]  /*0570*/  SYNCS.EXCH.64 URZ, [UR8+0x88], UR6 ;  /* 0x00008806083f75b2 */ /* 0x0002e20008000100 */
[----:B------:R1:W4:Y:S01]  /*0580*/  SYNCS.EXCH.64 URZ, [UR8+0x8], UR4 ;  /* 0x00000804083f75b2 */ /* 0x0003220008000100 */
[----:B------:R1:W1:Y:S01]  /*0590*/  SYNCS.EXCH.64 URZ, [UR8+0x90], UR6 ;  /* 0x00009006083f75b2 */ /* 0x0002620008000100 */
        /* <DEDUP_REMOVED lines=30> */
[----:B--234-:R-:W-:Y:S01]  /*0780*/  NOP ;  /* 0x0000000000007918 */ /* 0x01cfe20000000000 */
.L_x_7:
[----:B-1----:R-:W-:Y:S05]  /*0790*/  BSYNC B0 ;  /* 0x0000000000007941 */ /* 0x002fea0003800000 */
.L_x_6:
[----:B------:R-:W1:Y:S01]  /*07a0*/  SHFL.IDX PT, R4, R0, RZ, 0x1f ;  /* 0x00001fff00047589 */ /* 0x000e6200000e0000 */
[----:B------:R-:W2:Y:S01]  /*07b0*/  LDC R2, c[0x0][0x904] ;  /* 0x00024100ff027b82 */ /* 0x000ea20000000800 */
[----:B------:R-:W-:Y:S01]  /*07c0*/  NOP ;  /* 0x0000000000007918 */ /* 0x000fe20000000000 */
[----:B-1----:R-:W-:-:S13]  /*07d0*/  ISETP.NE.AND P1, PT, R4, RZ, PT ;  /* 0x000000ff0400720c */ /* 0x002fda0003f25270 */
[----:B------:R-:W-:Y:S05]  /*07e0*/  @P1 BRA `(.L_x_8) ;  /* 0x0000000000481947 */ /* 0x000fea0003800000 */
[----:B------:R-:W1:Y:S01]  /*07f0*/  S2UR UR5, SR_CgaCtaId ;  /* 0x00000000000579c3 */ /* 0x000e620000008800 */
[----:B------:R-:W-:Y:S01]  /*0800*/  UMOV UR4, 0x400 ;  /* 0x0000040000047882 */ /* 0x000fe20000000000 */
[----:B------:R-:W-:Y:S01]  /*0810*/  UMOV UR6, 0x20 ;  /* 0x0000002000067882 */ /* 0x000fe20000000000 */
[----:B------:R-:W-:Y:S01]  /*0820*/  UMOV UR7, 0x100 ;  /* 0x0000010000077882 */ /* 0x000fe20000000000 */
[----:B------:R-:W-:Y:S01]  /*0830*/  ELECT P1, URZ, PT ;  /* 0x00000000003f782f */ /* 0x000fe20003820000 */
[----:B-1----:R-:W-:Y:S02]  /*0840*/  ULEA UR8, UR5, UR4, 0x18 ;  /* 0x0000000405087291 */ /* 0x002fe4000f8ec03f */
[----:B------:R-:W-:-:S04]  /*0850*/  UIADD3 UR4, -UR6, 0x100000, URZ ;  /* 0x0010000006047890 */ /* 0x000fc8000fffe13f */
[----:B------:R-:W-:Y:S02]  /*0860*/  USHF.L.U32 UR5, UR4, 0xb, URZ ;  /* 0x0000000b04057899 */ /* 0x000fe4000800063f */
[----:B------:R-:W-:Y:S02]  /*0870*/  USHF.L.U32 UR4, UR4, 0x1, URZ ;  /* 0x0000000104047899 */ /* 0x000fe4000800063f */
[----:B------:R-:W-:-:S04]  /*0880*/  UIADD3 UR6, -UR7, 0x100000, URZ ;  /* 0x0010000007067890 */ /* 0x000fc8000fffe13f */
[----:B------:R-:W-:Y:S02]  /*0890*/  USHF.L.U32 UR7, UR6, 0xb, URZ ;  /* 0x0000000b06077899 */ /* 0x000fe4000800063f */
[----:B------:R-:W-:Y:S01]  /*08a0*/  USHF.L.U32 UR6, UR6, 0x1, URZ ;  /* 0x0000000106067899 */ /* 0x000fe2000800063f */
[----:B------:R-:W1:Y:S03]  /*08b0*/  FENCE.VIEW.ASYNC.S ;  /* 0x00000000000073c6 */ /* 0x000e660000000000 */
[----:B-1----:R1:W3:Y:S08]  /*08c0*/  SYNCS.EXCH.64 URZ, [UR8+0x110], UR4 ;  /* 0x00011004083f75b2 */ /* 0x0022f00008000100 */
[----:B------:R1:W4:Y:S01]  /*08d0*/  SYNCS.EXCH.64 URZ, [UR8+0x120], UR6 ;  /* 0x00012006083f75b2 */ /* 0x0003220008000100 */
[----:B------:R1:W1:Y:S01]  /*08e0*/  SYNCS.EXCH.64 URZ, [UR8+0x118], UR4 ;  /* 0x00011804083f75b2 */ /* 0x0002620008000100 */
[----:B------:R1:W1:Y:S01]  /*08f0*/  SYNCS.EXCH.64 URZ, [UR8+0x128], UR6 ;  /* 0x00012806083f75b2 */ /* 0x0002620008000100 */
[----:B------:R-:W-:Y:S01]  /*0900*/  NOP ;  /* 0x0000000000007918 */ /* 0x000fe20000000000 */
.L_x_8:
[----:B------:R-:W5:Y:S01]  /*0910*/  SHFL.IDX PT, R0, R0, RZ, 0x1f ;  /* 0x00001fff00007589 */ /* 0x000f6200000e0000 */
[----:B--2---:R-:W-:Y:S02]  /*0920*/  ISETP.NE.AND P6, PT, R2, 0x1, PT ;  /* 0x000000010200780c */ /* 0x004fe40003fc5270 */
[----:B------:R-:W-:Y:S01]  /*0930*/  ELECT P1, URZ, PT ;  /* 0x00000000003f782f */ /* 0x000fe20003820000 */
[----:B------:R-:W2:Y:S01]  /*0940*/  S2UR UR43, SR_CgaCtaId ;  /* 0x00000000002b79c3 */ /* 0x000ea20000008800 */
[----:B------:R-:W3:Y:S01]  /*0950*/  S2R R7, SR_CTAID.Y ;  /* 0x0000000000077919 */ /* 0x000ee20000002600 */
[----:B-1----:R-:W-:Y:S01]  /*0960*/  UMOV UR4, 0x20 ;  /* 0x0000002000047882 */ /* 0x002fe20000000000 */
[----:B------:R-:W-:Y:S01]  /*0970*/  P2R R4, PR, RZ, 0x40 ;  /* 0x00000040ff047803 */ /* 0x000fe20000000000 */
[----:B------:R-:W-:Y:S01]  /*0980*/  NOP ;  /* 0x0000000000007918 */ /* 0x000fe20000000000 */
[----:B------:R-:W1:Y:S01]  /*0990*/  S2R R10, SR_CTAID.X ;  /* 0x00000000000a7919 */ /* 0x000e620000002500 */
[----:B------:R-:W-:Y:S01]  /*09a0*/  ISETP.NE.AND P4, PT, R3, RZ, PT ;  /* 0x000000ff0300720c */ /* 0x000fe20003f85270 */
[----:B------:R-:W-:-:S03]  /*09b0*/  IMAD.MOV.U32 R11, RZ, RZ, RZ ;  /* 0x000000ffff0b7224 */ /* 0x000fc600078e00ff */
[----:B------:R-:W1:Y:S01]  /*09c0*/  @P6 LDC R17, c[0x0][0x10] ;  /* 0x00000400ff116b82 */ /* 0x000e620000000800 */
[----:B------:R-:W-:-:S07]  /*09d0*/  @P6 IMAD.MOV.U32 R5, RZ, RZ, RZ ;  /* 0x000000ffff056224 */ /* 0x000fce00078e00ff */
[----:B------:R-:W4:Y:S01]  /*09e0*/  @!P6 LDC R12, c[0x0][0xc] ;  /* 0x00000300ff0ceb82 */ /* 0x000f220000000800 */
[----:B-----5:R-:W-:Y:S02]  /*09f0*/  ISETP.NE.OR P2, PT, R0, RZ, !P1 ;  /* 0x000000ff0000720c */ /* 0x020fe40004f45670 */
[----:B------:R-:W-:-:S04]  /*0a00*/  ISETP.EQ.OR P1, PT, R3, 0x3, !P4 ;  /* 0x000000030300780c */ /* 0x000fc80006722670 */
[----:B------:R-:W-:-:S04]  /*0a10*/  ISETP.EQ.AND P1, PT, R6, RZ, P1 ;  /* 0x000000ff0600720c */ /* 0x000fc80000f22270 */
[----:B------:R-:W-:Y:S02]  /*0a20*/  SEL R19, RZ, 0x1, !P1 ;  /* 0x00000001ff137807 */ /* 0x000fe40004800000 */
[----:B---3--:R-:W-:Y:S01]  /*0a30*/  @P6 MOV R4, R7 ;  /* 0x0000000700046202 */ /* 0x008fe20000000f00 */
[----:B------:R-:W-:Y:S01]  /*0a40*/  VOTEU.ALL UP0, P2 ;  /* 0x00000000003f7886 */ /* 0x000fe20001000000 */
[----:B------:R-:W-:-:S03]  /*0a50*/  VOTEU.ALL UP1, P2 ;  /* 0x00000000003f7886 */ /* 0x000fc60001020000 */
[----:B-1----:R-:W-:Y:S01]  /*0a60*/  @P6 IMAD.WIDE.U32 R16, R10, R17, R4 ;  /* 0x000000110a106225 */ /* 0x002fe200078e0004 */
[----:B------:R-:W-:Y:S01]  /*0a70*/  @!UP0 UMOV UR6, 0x400 ;  /* 0x0000040000068882 */ /* 0x000fe20000000000 */
[----:B------:R-:W-:-:S04]  /*0a80*/  @!UP0 UIADD3 UR4, -UR4, 0x100000, URZ ;  /* 0x0010000004048890 */ /* 0x000fc8000fffe13f */
[----:B------:R-:W-:Y:S02]  /*0a90*/  @!UP0 USHF.L.U32 UR5, UR4, 0xb, URZ ;  /* 0x0000000b04058899 */ /* 0x000fe4000800063f */
[----:B------:R-:W-:Y:S02]  /*0aa0*/  @!UP0 USHF.L.U32 UR4, UR4, 0x1, URZ ;  /* 0x0000000104048899 */ /* 0x000fe4000800063f */
[----:B--2---:R-:W-:Y:S01]  /*0ab0*/  @!UP0 ULEA UR8, UR43, UR6, 0x18 ;  /* 0x000000062b088291 */ /* 0x004fe2000f8ec03f */
[----:B------:R-:W-:Y:S01]  /*0ac0*/  @P6 IMAD.MOV.U32 R5, RZ, RZ, RZ ;  /* 0x000000ffff056224 */ /* 0x000fe200078e00ff */
[----:B------:R-:W-:Y:S01]  /*0ad0*/  VOTEU.ALL UP0, P2 ;  /* 0x00000000003f7886 */ /* 0x000fe20001000000 */
[C---:B------:R-:W-:Y:S01]  /*0ae0*/  ISETP.NE.AND P2, PT, R6.reuse, RZ, PT ;  /* 0x000000ff0600720c */ /* 0x040fe20003f45270 */
[----:B------:R-:W-:Y:S01]  /*0af0*/  ULDC UR6, c[0x0][0xc] ;  /* 0x0000030000067ab9 */ /* 0x000fe20000000800 */
[----:B------:R-:W-:Y:S01]  /*0b00*/  ULDC UR7, c[0x0][0x10] ;  /* 0x0000040000077ab9 */ /* 0x000fe20000000800 */
[----:B------:R-:W-:Y:S01]  /*0b10*/  VIADD R6, R6, 0xffffffff ;  /* 0xffffffff06067836 */ /* 0x000fe20000000000 */
[----:B------:R-:W-:-:S02]  /*0b20*/  ISETP.EQ.AND P5, PT, R3, 0x2, !P2 ;  /* 0x000000020300780c */ /* 0x000fc400057a2270 */
[----:B------:R-:W-:Y:S01]  /*0b30*/  @P6 IADD3 R17, R17, R5, RZ ;  /* 0x0000000511116210 */ /* 0x000fe20007ffe0ff */
[----:B----4-:R-:W-:Y:S01]  /*0b40*/  @!P6 IMAD.WIDE.U32 R4, R12, R7, R10 ;  /* 0x000000070c04e225 */ /* 0x010fe200078e000a */
[----:B------:R-:W-:Y:S01]  /*0b50*/  ISETP.GE.U32.AND P1, PT, R6, 0x2, PT ;  /* 0x000000020600780c */ /* 0x000fe20003f26070 */
[----:B------:R-:W1:Y:S02]  /*0b60*/  FENCE.VIEW.ASYNC.S ;  /* 0x00000000000073c6 */ /* 0x000e640000000000 */
[----:B-1----:R-:W1:Y:S01]  /*0b70*/  @!UP0 SYNCS.EXCH.64 URZ, [UR8+0x130], UR4 ;  /* 0x00013004083f85b2 */ /* 0x002e620008000100 */
[----:B------:R-:W-:Y:S01]  /*0b80*/  SEL R0, RZ, 0x1, !P5 ;  /* 0x00000001ff007807 */ /* 0x000fe20006800000 */
[----:B------:R-:W-:Y:S01]  /*0b90*/  @!P6 IMAD.MOV.U32 R17, RZ, RZ, R5 ;  /* 0x000000ffff11e224 */ /* 0x000fe200078e0005 */
[----:B------:R-:W-:Y:S02]  /*0ba0*/  @!P6 MOV R16, R4 ;  /* 0x000000040010e202 */ /* 0x000fe40000000f00 */
[----:B------:R-:W-:-:S02]  /*0bb0*/  SEL R0, R0, 0x2, P1 ;  /* 0x0000000200007807 */ /* 0x000fc40000800000 */
[----:B------:R-:W-:Y:S01]  /*0bc0*/  SEL R19, R19, 0x2, P1 ;  /* 0x0000000213137807 */ /* 0x000fe20000800000 */
[----:B------:R2:W1:Y:S01]  /*0bd0*/  @!UP1 SYNCS.EXCH.64 URZ, [UR8+0x138], UR4 ;  /* 0x00013804083f95b2 */ /* 0x0004620008000100 */
[----:B------:R-:W-:Y:S01]  /*0be0*/  NOP ;  /* 0x0000000000007918 */ /* 0x000fe20000000000 */
[----:B--2---:R-:W-:-:S03]  /*0bf0*/  UIMAD.WIDE.U32 UR4, UR6, UR7, URZ ;  /* 0x00000007060472a5 */ /* 0x004fc6000f8e003f */
[----:B------:R-:W-:Y:S02]  /*0c00*/  ULDC UR6, c[0x0][0x14] ;  /* 0x0000050000067ab9 */ /* 0x000fe40000000800 */
[----:B------:R-:W-:Y:S02]  /*0c10*/  UIMAD.WIDE.U32 UR36, UR4, UR6, URZ ;  /* 0x00000006042472a5 */ /* 0x000fe4000f8e003f */
[----:B------:R-:W-:-:S04]  /*0c20*/  UIMAD UR42, UR5, UR6, URZ ;  /* 0x00000006052a72a4 */ /* 0x000fc8000f8e023f */
[----:B------:R-:W-:Y:S01]  /*0c30*/  UIADD3 UR42, UR37, UR42, URZ ;  /* 0x0000002a252a7290 */ /* 0x000fe2000fffe03f */
[----:B-1----:R-:W-:Y:S06]  /*0c40*/  BAR.SYNC.DEFER_BLOCKING 0x0 ;  /* 0x0000000000007b1d */ /* 0x002fec0000010000 */
[----:B------:R-:W-:Y:S05]  /*0c50*/  @!P2 BRA `(.L_x_9) ;  /* 0x0000006800c8a947 */ /* 0x000fea0003800000 */
[----:B------:R-:W-:-:S13]  /*0c60*/  ISETP.GT.U32.AND P0, PT, R6, 0x1, PT ;  /* 0x000000010600780c */ /* 0x000fda0003f04070 */
[----:B------:R-:W-:Y:S05]  /*0c70*/  @P0 EXIT ;  /* 0x000000000000094d */ /* 0x000fea0003800000 */
[----:B------:R-:W-:Y:S01]  /*0c80*/  ULDC.64 UR4, c[0x0][0x8f8] ;  /* 0x00023e0000047ab9 */ /* 0x000fe20000000a00 */
[----:B------:R-:W-:Y:S01]  /*0c90*/  UMOV UR47, 0xffffffff ;  /* 0xffffffff002f7882 */ /* 0x000fe20000000000 */
[----:B------:R-:W-:Y:S01]  /*0ca0*/  ISETP.GE.U32.AND P0, PT, R16, UR4, PT ;  /* 0x0000000410007c0c */ /* 0x000fe2000bf06070 */
[----:B------:R-:W-:Y:S01]  /*0cb0*/  IMAD.MOV.U32 R3, RZ, RZ, -0x1 ;  /* 0xffffffffff037424 */ /* 0x000fe200078e00ff */
[----:B------:R-:W-:Y:S02]  /*0cc0*/  PRMT R22, RZ, 0x7610, R22 ;  /* 0x00007610ff167816 */ /* 0x000fe40000000016 */
[----:B------:R-:W-:Y:S02]  /*0cd0*/  ISETP.GE.U32.AND.EX P0, PT, R17, UR5, PT, P0 ;  /* 0x0000000511007c0c */ /* 0x000fe4000bf06100 */
[----:B------:R-:W-:Y:S02]  /*0ce0*/  MOV R8, 0xffffffff ;  /* 0xffffffff00087802 */ /* 0x000fe40000000f00 */
[----:B------:R-:W-:-:S09]  /*0cf0*/  PRMT R6, RZ, 0x7610, R6 ;  /* 0x00007610ff067816 */ /* 0x000fd20000000006 */
[----:B------:R-:W-:Y:S05]  /*0d00*/  @P0 BRA `(.L_x_10) ;  /* 0x0000000400580947 */ /* 0x000fea0003800000 */
[----:B------:R-:W1:Y:S01]  /*0d10*/  LDC.64 R20, c[0x0][0x8d0] ;  /* 0x00023400ff147b82 */ /* 0x000e620000000a00 */
[----:B------:R-:W-:Y:S02]  /*0d20*/  IMAD.MOV.U32 R4, RZ, RZ, R16 ;  /* 0x000000ffff047224 */ /* 0x000fe400078e0010 */
[----:B------:R-:W-:-:S05]  /*0d30*/  IMAD.MOV.U32 R5, RZ, RZ, R17 ;  /* 0x000000ffff057224 */ /* 0x000fca00078e0011 */
[----:B------:R-:W2:Y:S08]  /*0d40*/  LDC R6, c[0x0][0x8d8] ;  /* 0x00023600ff067b82 */ /* 0x000eb00000000800 */
[----:B------:R-:W3:Y:S01]  /*0d50*/  LDC.64 R24, c[0x0][0x8c8] ;  /* 0x00023200ff187b82 */ /* 0x000ee20000000a00 */
[----:B-1----:R-:W-:-:S04]  /*0d60*/  ISETP.NE.U32.AND P0, PT, R20, RZ, PT ;  /* 0x000000ff1400720c */ /* 0x002fc80003f05070 */
[----:B------:R-:W-:-:S13]  /*0d70*/  ISETP.NE.AND.EX P0, PT, R21, RZ, PT, P0 ;  /* 0x000000ff1500720c */ /* 0x000fda0003f05300 */
[----:B--23--:R-:W-:Y:S05]  /*0d80*/  @!P0 BRA `(.L_x_11) ;  /* 0x0000000000288947 */ /* 0x00cfea0003800000 */
[----:B------:R-:W1:Y:S02]  /*0d90*/  LDC R3, c[0x0][0x8dc] ;  /* 0x00023700ff037b82 */ /* 0x000e640000000800 */
[----:B-1----:R-:W-:-:S04]  /*0da0*/  IADD3 R3, P0, R16, R3, RZ ;  /* 0x0000000310037210 */ /* 0x002fc80007f1e0ff */
[----:B------:R-:W-:-:S05]  /*0db0*/  IADD3.X R15, RZ, R17, RZ, P0, !PT ;  /* 0x00000011ff0f7210 */ /* 0x000fca00007fe4ff */
[----:B------:R-:W-:-:S04]  /*0dc0*/  IMAD.WIDE.U32 R4, R15, R20, RZ ;  /* 0x000000140f047225 */ /* 0x000fc800078e00ff */
[----:B------:R-:W-:-:S04]  /*0dd0*/  IMAD.WIDE.U32 R8, P0, R3, R21, R4 ;  /* 0x0000001503087225 */ /* 0x000fc80007800004 */
[----:B------:R-:W-:-:S04]  /*0de0*/  IMAD.WIDE.U32 R4, R3, R20, RZ ;  /* 0x0000001403047225 */ /* 0x000fc800078e00ff */
[----:B------:R-:W-:Y:S01]  /*0df0*/  IMAD.X R13, RZ, RZ, RZ, P0 ;  /* 0x000000ffff0d7224 */ /* 0x000fe200000e06ff */
[----:B------:R-:W-:Y:S01]  /*0e00*/  IADD3 RZ, P0, R5, R8, RZ ;  /* 0x0000000805ff7210 */ /* 0x000fe20007f1e0ff */
[----:B------:R-:W-:-:S04]  /*0e10*/  IMAD.MOV.U32 R12, RZ, RZ, R9 ;  /* 0x000000ffff0c7224 */ /* 0x000fc800078e0009 */
[----:B------:R-:W-:-:S08]  /*0e20*/  IMAD.WIDE.U32.X R4, R15, R21, R12, P0 ;  /* 0x000000150f047225 */ /* 0x000fd000000e040c */
.L_x_11:
[-CC-:B------:R-:W-:Y:S01]  /*0e30*/  SHF.R.U64 R30, R4, R6.reuse, R5.reuse ;  /* 0x00000006041e7219 */ /* 0x180fe20000001205 */
[----:B------:R-:W1:Y:S01]  /*0e40*/  LDC.64 R26, c[0x0][0x8e8] ;  /* 0x00023a00ff1a7b82 */ /* 0x000e620000000a00 */
[----:B------:R-:W-:Y:S01]  /*0e50*/  SHF.R.U32.HI R4, RZ, R6, R5 ;  /* 0x00000006ff047219 */ /* 0x000fe20000011605 */
[----:B------:R-:W-:Y:S01]  /*0e60*/  ULDC UR4, c[0x0][0x150] ;  /* 0x0000540000047ab9 */ /* 0x000fe20000000800 */
[----:B------:R-:W-:Y:S02]  /*0e70*/  IADD3 R11, P0, RZ, -R30, RZ ;  /* 0x8000001eff0b7210 */ /* 0x000fe40007f1e0ff */
[----:B------:R-:W-:Y:S02]  /*0e80*/  I2FP.F32.U32 R3, R10 ;  /* 0x0000000a00037245 */ /* 0x000fe40000201000 */
[----:B------:R-:W-:Y:S01]  /*0e90*/  IADD3.X R13, RZ, ~R4, RZ, P0, !PT ;  /* 0x80000004ff0d7210 */ /* 0x000fe200007fe4ff */
[----:B------:R-:W2:Y:S01]  /*0ea0*/  LDC R8, c[0x0][0x8c0] ;  /* 0x00023000ff087b82 */ /* 0x000ea20000000800 */
[----:B------:R-:W-:-:S04]  /*0eb0*/  IMAD.WIDE.U32 R4, R11, R24, R16 ;  /* 0x000000180b047225 */ /* 0x000fc800078e0010 */
[----:B------:R-:W-:Y:S01]  /*0ec0*/  FMUL R3, R3, UR4 ;  /* 0x0000000403037c20 */ /* 0x000fe20008400000 */
[----:B------:R-:W-:Y:S01]  /*0ed0*/  ULDC UR4, c[0x0][0x154] ;  /* 0x0000550000047ab9 */ /* 0x000fe20000000800 */
[----:B------:R-:W-:Y:S02]  /*0ee0*/  IMAD R6, R13, R24, RZ ;  /* 0x000000180d067224 */ /* 0x000fe400078e02ff */
[----:B------:R-:W3:Y:S02]  /*0ef0*/  LDC R13, c[0x0][0x8b0] ;  /* 0x00022c00ff0d7b82 */ /* 0x000ee40000000800 */
[----:B------:R-:W-:Y:S01]  /*0f00*/  IMAD R11, R11, R25, R6 ;  /* 0x000000190b0b7224 */ /* 0x000fe200078e0206 */
[----:B------:R-:W4:Y:S03]  /*0f10*/  F2I.U32.TRUNC.NTZ R3, R3 ;  /* 0x0000000300037305 */ /* 0x000f26000020f000 */
[----:B------:R-:W-:-:S02]  /*0f20*/  IMAD.IADD R5, R5, 0x1, R11 ;  /* 0x0000000105057824 */ /* 0x000fc400078e020b */
[----:B------:R-:W5:Y:S01]  /*0f30*/  LDC R15, c[0x0][0x900] ;  /* 0x00024000ff0f7b82 */ /* 0x000f620000000800 */
[----:B-1----:R-:W-:-:S04]  /*0f40*/  ISETP.NE.U32.AND P0, PT, R26, RZ, PT ;  /* 0x000000ff1a00720c */ /* 0x002fc80003f05070 */
[----:B------:R-:W-:-:S03]  /*0f50*/  ISETP.NE.AND.EX P0, PT, R27, RZ, PT, P0 ;  /* 0x000000ff1b00720c */ /* 0x000fc60003f05300 */
[----:B------:R-:W1:Y:S01]  /*0f60*/  LDC R9, c[0x0][0x144] ;  /* 0x00005100ff097b82 */ /* 0x000e620000000800 */
[-C--:B--2---:R-:W-:Y:S01]  /*0f70*/  SHF.R.U64 R21, R4, R8.reuse, R5 ;  /* 0x0000000804157219 */ /* 0x084fe20000001205 */
[----:B----4-:R-:W-:Y:S01]  /*0f80*/  IMAD.MOV R11, RZ, RZ, -R3 ;  /* 0x000000ffff0b7224 */ /* 0x010fe200078e0a03 */
[----:B------:R-:W-:Y:S02]  /*0f90*/  I2FP.F32.U32 R4, R7 ;  /* 0x0000000700047245 */ /* 0x000fe40000201000 */
[----:B------:R-:W-:Y:S01]  /*0fa0*/  SHF.R.U32.HI R6, RZ, R8, R5 ;  /* 0x00000008ff067219 */ /* 0x000fe20000011605 */
[----:B------:R-:W-:Y:S02]  /*0fb0*/  IMAD.MOV.U32 R8, RZ, RZ, 0x1 ;  /* 0x00000001ff087424 */ /* 0x000fe400078e00ff */
[----:B------:R-:W2:Y:S01]  /*0fc0*/  LDC R14, c[0x0][0x148] ;  /* 0x00005200ff0e7b82 */ /* 0x000ea20000000800 */
[----:B------:R-:W-:Y:S01]  /*0fd0*/  FMUL R5, R4, UR4 ;  /* 0x0000000404057c20 */ /* 0x000fe20008400000 */
[----:B---3--:R-:W-:-:S02]  /*0fe0*/  SHF.R.U64 R29, R21, R13, R6 ;  /* 0x0000000d151d7219 */ /* 0x008fc40000001206 */
[----:B------:R-:W-:Y:S02]  /*0ff0*/  SHF.R.U32.HI R6, RZ, R13, R6 ;  /* 0x0000000dff067219 */ /* 0x000fe40000011606 */
[----:B------:R-:W-:Y:S01]  /*1000*/  MOV R4, 0xffffffff ;  /* 0xffffffff00047802 */ /* 0x000fe20000000f00 */
[----:B------:R3:W4:Y:S01]  /*1010*/  F2I.U32.TRUNC.NTZ R13, R5 ;  /* 0x00000005000d7305 */ /* 0x000722000020f000 */
[----:B------:R-:W2:Y:S01]  /*1020*/  LDC R23, c[0x0][0x8a8] ;  /* 0x00022a00ff177b82 */ /* 0x000ea20000000800 */
[-C--:B-----5:R-:W-:Y:S02]  /*1030*/  SHF.R.U64 R28, R29, R15.reuse, R6 ;  /* 0x0000000f1d1c7219 */ /* 0x0a0fe40000001206 */
[----:B------:R-:W-:-:S04]  /*1040*/  SHF.L.U32 R4, R4, R15, RZ ;  /* 0x0000000f04047219 */ /* 0x000fc800000006ff */
[----:B------:R-:W-:Y:S01]  /*1050*/  LOP3.LUT R12, RZ, R4, RZ, 0x33, !PT ;  /* 0x00000004ff0c7212 */ /* 0x000fe200078e33ff */
[----:B------:R-:W2:Y:S01]  /*1060*/  LDC R20, c[0x0][0x8f0] ;  /* 0x00023c00ff147b82 */ /* 0x000ea20000000800 */
[----:B---3--:R-:W-:Y:S01]  /*1070*/  SHF.R.U32.HI R5, RZ, R15, R6 ;  /* 0x0000000fff057219 */ /* 0x008fe20000011606 */
[----:B-1----:R-:W-:Y:S01]  /*1080*/  IMAD R3, R9, R11, R10 ;  /* 0x0000000b09037224 */ /* 0x002fe200078e020a */
[----:B------:R-:W-:Y:S01]  /*1090*/  SHF.L.U32 R6, R8, R15, RZ ;  /* 0x0000000f08067219 */ /* 0x000fe200000006ff */
[----:B------:R-:W-:-:S04]  /*10a0*/  IMAD.MOV.U32 R4, RZ, RZ, R28 ;  /* 0x000000ffff047224 */ /* 0x000fc800078e001c */
[----:B------:R-:W1:Y:S08]  /*10b0*/  LDC R24, c[0x0][0x8e0] ;  /* 0x00023800ff187b82 */ /* 0x000e700000000800 */
[----:B------:R-:W3:Y:S01]  /*10c0*/  LDC R25, c[0x0][0x8b8] ;  /* 0x00022e00ff197b82 */ /* 0x000ee20000000800 */
[----:B----4-:R-:W-:Y:S05]  /*10d0*/  @!P0 BRA `(.L_x_12) ;  /* 0x0000000000288947 */ /* 0x010fea0003800000 */
[----:B------:R-:W4:Y:S02]  /*10e0*/  LDC R11, c[0x0][0x8f4] ;  /* 0x00023d00ff0b7b82 */ /* 0x000f240000000800 */
[----:B----4-:R-:W-:-:S04]  /*10f0*/  IADD3 R11, P0, R28, R11, RZ ;  /* 0x0000000b1c0b7210 */ /* 0x010fc80007f1e0ff */
        /* <DEDUP_REMOVED lines=8> */
.L_x_12:
[----:B--2---:R-:W-:Y:S01]  /*1180*/  SHF.R.U64 R4, R4, R20, R5 ;  /* 0x0000001404047219 */ /* 0x004fe20000001205 */
[----:B------:R-:W-:Y:S01]  /*1190*/  VIADD R8, R23, 0xffffffff ;  /* 0xffffffff17087836 */ /* 0x000fe20000000000 */
[----:B------:R-:W-:Y:S02]  /*11a0*/  LOP3.LUT R5, R29, R12, RZ, 0xc0, !PT ;  /* 0x0000000c1d057212 */ /* 0x000fe400078ec0ff */
[----:B------:R-:W-:Y:S01]  /*11b0*/  IADD3 R13, -R13, RZ, RZ ;  /* 0x000000ff0d0d7210 */ /* 0x000fe20007ffe1ff */
[----:B------:R-:W-:Y:S01]  /*11c0*/  IMAD.MOV R9, RZ, RZ, -R4 ;  /* 0x000000ffff097224 */ /* 0x000fe200078e0a04 */
[----:B------:R-:W-:Y:S01]  /*11d0*/  LOP3.LUT R8, R21, R8, RZ, 0xc0, !PT ;  /* 0x0000000815087212 */ /* 0x000fe200078ec0ff */
[----:B------:R-:W-:Y:S01]  /*11e0*/  IMAD R6, R6, R4, R5 ;  /* 0x0000000406067224 */ /* 0x000fe200078e0205 */
[----:B------:R-:W-:Y:S01]  /*11f0*/  R2UR UR47, R30 ;  /* 0x000000001e2f72ca */ /* 0x000fe200000e0000 */
[----:B------:R-:W-:Y:S02]  /*1200*/  @P6 IMAD R3, R14, R13, R7 ;  /* 0x0000000d0e036224 */ /* 0x000fe400078e0207 */
[----:B-1----:R-:W-:-:S02]  /*1210*/  IMAD R4, R9, R24, R28 ;  /* 0x0000001809047224 */ /* 0x002fc400078e021c */
[----:B---3--:R-:W-:Y:S01]  /*1220*/  IMAD R3, R6, R25, R3 ;  /* 0x0000001906037224 */ /* 0x008fe200078e0203 */
[----:B------:R-:W-:Y:S01]  /*1230*/  MOV R6, 0x1 ;  /* 0x0000000100067802 */ /* 0x000fe20000000f00 */
[----:B------:R-:W-:-:S05]  /*1240*/  IMAD R4, R4, R23, R8 ;  /* 0x0000001704047224 */ /* 0x000fca00078e0208 */
[----:B------:R-:W-:Y:S02]  /*1250*/  SEL R8, R4, R3, !P6 ;  /* 0x0000000304087207 */ /* 0x000fe40007000000 */
[----:B------:R-:W-:-:S07]  /*1260*/  SEL R3, R3, R4, !P6 ;  /* 0x0000000403037207 */ /* 0x000fce0007000000 */
.L_x_10:
[----:B------:R-:W-:-:S08]  /*1270*/  NOP ;  /* 0x0000000000007918 */ /* 0x000fd00000000000 */
[----:B------:R-:W1:Y:S02]  /*1280*/  USETMAXREG.TRY_ALLOC.CTAPOOL UP0, 0xe8 ;  /* 0x000000e8000079c8 */ /* 0x000e640008000600 */
[----:B-1----:R-:W-:-:S13]  /*1290*/  PLOP3.LUT P0, PT, PT, PT, UP0, 0x80, 0x0 ;  /* 0x000000000000781c */ /* 0x002fda0003f0f008 */
[----:B------:R-:W-:Y:S05]  /*12a0*/  @!P0 BRA `(.L_x_10) ;  /* 0xfffffffc00f08947 */ /* 0x000fea000383ffff */
[----:B------:R-:W-:Y:S02]  /*12b0*/  ULDC.64 UR4, c[0x0][0x590] ;  /* 0x0001640000047ab9 */ /* 0x000fe40000000a00 */
[----:B------:R-:W-:-:S04]  /*12c0*/  ISETP.NE.U32.AND P0, PT, RZ, UR4, PT ;  /* 0x00000004ff007c0c */ /* 0x000fc8000bf05070 */
[----:B------:R-:W-:-:S13]  /*12d0*/  ISETP.NE.AND.EX P0, PT, RZ, UR5, PT, P0 ;  /* 0x00000005ff007c0c */ /* 0x000fda000bf05300 */
[----:B------:R-:W-:Y:S05]  /*12e0*/  @P0 BRA `(.L_x_13) ;  /* 0x00000000002c0947 */ /* 0x000fea0003800000 */
[----:B------:R-:W-:Y:S02]  /*12f0*/  ULDC.64 UR4, c[0x0][0x588] ;  /* 0x0001620000047ab9 */ /* 0x000fe40000000a00 */
[----:B------:R-:W-:-:S04]  /*1300*/  ISETP.NE.U32.AND P0, PT, RZ, UR4, PT ;  /* 0x00000004ff007c0c */ /* 0x000fc8000bf05070 */
[----:B------:R-:W-:-:S13]  /*1310*/  ISETP.NE.AND.EX P0, PT, RZ, UR5, PT, P0 ;  /* 0x00000005ff007c0c */ /* 0x000fda000bf05300 */
[----:B------:R-:W-:Y:S05]  /*1320*/  @!P0 BRA `(.L_x_14) ;  /* 0x0000000000108947 */ /* 0x000fea0003800000 */
[----:B------:R-:W1:Y:S02]  /*1330*/  LDC.64 R4, c[0x0][0x588] ;  /* 0x00016200ff047b82 */ /* 0x000e640000000a00 */
[----:B-1----:R1:W5:Y:S01]  /*1340*/  LDG.E R23, desc[UR38][R4.64] ;  /* 0x0000002604177981 */ /* 0x002362000c1e1900 */
[----:B------:R-:W-:Y:S01]  /*1350*/  IMAD.MOV.U32 R22, RZ, RZ, 0x1 ;  /* 0x00000001ff167424 */ /* 0x000fe200078e00ff */
[----:B------:R-:W-:Y:S06]  /*1360*/  BRA `(.L_x_13) ;  /* 0x00000000000c7947 */ /* 0x000fec0003800000 */
.L_x_14:
[----:B------:R-:W-:Y:S01]  /*1370*/  ULDC UR4, c[0x0][0x580] ;  /* 0x0001600000047ab9 */ /* 0x000fe20000000800 */
[----:B------:R-:W-:Y:S01]  /*1380*/  IMAD.MOV.U32 R22, RZ, RZ, 0x1 ;  /* 0x00000001ff167424 */ /* 0x000fe200078e00ff */
[----:B------:R-:W-:-:S07]  /*1390*/  MOV R23, UR4 ;  /* 0x0000000400177c02 */ /* 0x000fce0008000f00 */
.L_x_13:
        /* <DEDUP_REMOVED lines=8> */
[----:B------:R-:W2:Y:S02]  /*1420*/  LDC.64 R56, c[0x0][0x5a8] ;  /* 0x00016a00ff387b82 */ /* 0x000ea40000000a00 */
[----:B--2---:R2:W5:Y:S01]  /*1430*/  LDG.E R56, desc[UR38][R56.64] ;  /* 0x0000002638387981 */ /* 0x004562000c1e1900 */
[----:B------:R-:W-:Y:S05]  /*1440*/  BRA `(.L_x_15) ;  /* 0x0000000000087947 */ /* 0x000fea0003800000 */
.L_x_16:
[----:B------:R-:W-:Y:S02]  /*1450*/  ULDC UR4, c[0x0][0x5a0] ;  /* 0x0001680000047ab9 */ /* 0x000fe40000000800 */
[----:B------:R-:W-:-:S07]  /*1460*/  IMAD.U32 R56, RZ, RZ, UR4 ;  /* 0x00000004ff387e24 */ /* 0x000fce000f8e00ff */
.L_x_15:
[----:B------:R-:W-:-:S13]  /*1470*/  LOP3.LUT P0, RZ, R6, 0xff, RZ, 0xc0, !PT ;  /* 0x000000ff06ff7812 */ /* 0x000fda000780c0ff */
[----:B------:R-:W-:Y:S05]  /*1480*/  @!P0 EXIT ;  /* 0x000000000000894d */ /* 0x000fea0003800000 */
[----:B------:R-:W3:Y:S01]  /*1490*/  S2UR UR6, SR_CgaCtaId ;  /* 0x00000000000679c3 */ /* 0x000ee20000008800 */
[C---:B-1----:R-:W-:Y:S01]  /*14a0*/  IMAD.SHL.U32 R4, R18.reuse, 0x10, RZ ;  /* 0x0000001012047824 */ /* 0x042fe200078e00ff */
[C---:B------:R-:W-:Y:S01]  /*14b0*/  SHF.L.U32 R5, R18.reuse, 0x1, RZ ;  /* 0x0000000112057819 */ /* 0x040fe200000006ff */
[----:B------:R-:W-:Y:S01]  /*14c0*/  IMAD.SHL.U32 R7, R18, 0x8, RZ ;  /* 0x0000000812077824 */ /* 0x000fe200078e00ff */
[----:B------:R-:W-:Y:S01]  /*14d0*/  ULDC UR4, c[0x0][0x28c] ;  /* 0x0000a30000047ab9 */ /* 0x000fe20000000800 */
[----:B------:R-:W-:Y:S01]  /*14e0*/  UMOV UR49, 0x400 ;  /* 0x0000040000317882 */ /* 0x000fe20000000000 */
[----:B------:R-:W-:Y:S01]  /*14f0*/  LOP3.LUT R4, R4, 0xe00, RZ, 0xc0, !PT ;  /* 0x00000e0004047812 */ /* 0x000fe200078ec0ff */
[----:B------:R-:W-:Y:S01]  /*1500*/  UIADD3 UR4, UR4, 0x3f, URZ ;  /* 0x0000003f04047890 */ /* 0x000fe2000fffe03f */
[----:B------:R-:W-:Y:S01]  /*1510*/  LOP3.LUT R58, R0, 0x1, RZ, 0xfc, !PT ;  /* 0x00000001003a7812 */ /* 0x000fe200078efcff */
[----:B------:R-:W-:Y:S01]  /*1520*/  IMAD.MOV.U32 R59, RZ, RZ, RZ ;  /* 0x000000ffff3b7224 */ /* 0x000fe200078e00ff */
[----:B------:R-:W-:Y:S01]  /*1530*/  LOP3.LUT R4, R4, 0x6, R5, 0xf8, !PT ;  /* 0x0000000604047812 */ /* 0x000fe200078ef805 */
[----:B------:R-:W-:Y:S01]  /*1540*/  USHF.R.S32.HI UR5, URZ, 0x1f, UR4 ;  /* 0x0000001f3f057899 */ /* 0x000fe20008011404 */
[----:B------:R-:W-:Y:S01]  /*1550*/  LOP3.LUT R5, R7, 0x80, RZ, 0xc0, !PT ;  /* 0x0000008007057812 */ /* 0x000fe200078ec0ff */
[----:B------:R-:W-:Y:S01]  /*1560*/  ULDC.64 UR40, c[0x0][0x198] ;  /* 0x0000660000287ab9 */ /* 0x000fe20000000a00 */
[----:B------:R-:W-:Y:S01]  /*1570*/  LOP3.LUT R4, R4, 0x60, R7, 0xf8, !PT ;  /* 0x0000006004047812 */ /* 0x000fe200078ef807 */
[----:B------:R-:W-:Y:S01]  /*1580*/  ULEA.HI UR5, UR5, UR4, URZ, 0x6 ;  /* 0x0000000405057291 */ /* 0x000fe2000f8f303f */
[----:B------:R-:W-:Y:S01]  /*1590*/  LOP3.LUT R5, R5, 0x10, R18, 0xf8, !PT ;  /* 0x0000001005057812 */ /* 0x000fe200078ef812 */
[----:B------:R-:W-:Y:S01]  /*15a0*/  UMOV UR48, URZ ;  /* 0x0000003f00307c82 */ /* 0x000fe20008000000 */
[----:B------:R-:W-:Y:S01]  /*15b0*/  LOP3.LUT R93, R19, 0x1, RZ, 0xfc, !PT ;  /* 0x00000001135d7812 */ /* 0x000fe200078efcff */
[----:B------:R-:W-:Y:S01]  /*15c0*/  USHF.R.S32.HI UR50, URZ, 0x6, UR5 ;  /* 0x000000063f327899 */ /* 0x000fe20008011405 */
[----:B--2---:R-:W-:Y:S01]  /*15d0*/  LOP3.LUT R57, R4, R5, RZ, 0xfc, !PT ;  /* 0x0000000504397212 */ /* 0x004fe200078efcff */
[----:B------:R-:W-:Y:S01]  /*15e0*/  UMOV UR4, URZ ;  /* 0x0000003f00047c82 */ /* 0x000fe20008000000 */
[----:B------:R-:W-:Y:S01]  /*15f0*/  MOV R62, RZ ;  /* 0x000000ff003e7202 */ /* 0x000fe20000000f00 */
[----:B---3--:R-:W-:-:S06]  /*1600*/  ULEA UR49, UR6, UR49, 0x18 ;  /* 0x0000003106317291 */ /* 0x008fcc000f8ec03f */
[----:B------:R-:W-:-:S07]  /*1610*/  VIADD R60, R57, UR49 ;  /* 0x00000031393c7c36 */ /* 0x000fce0008000000 */
.L_x_168:
[----:B------:R-:W-:Y:S01]  /*1620*/  LOP3.LUT R0, R18, 0x80, RZ, 0xc0, !PT ;  /* 0x0000008012007812 */ /* 0x000fe200078ec0ff */
[----:B------:R-:W1:Y:S01]  /*1630*/  LDC R4, c[0x0][0x28c] ;  /* 0x0000a300ff047b82 */ /* 0x000e620000000800 */
[----:B------:R-:W-:Y:S01]  /*1640*/  UMOV UR5, URZ ;  /* 0x0000003f00057c82 */ /* 0x000fe20008000000 */
[----:B------:R-:W-:Y:S01]  /*1650*/  UMOV UR6, URZ ;  /* 0x0000003f00067c82 */ /* 0x000fe20008000000 */
[----:B------:R-:W-:Y:S01]  /*1660*/  SHF.R.U32.HI R0, RZ, 0x7, R0 ;  /* 0x00000007ff007819 */ /* 0x000fe20000011600 */
[----:B------:R-:W-:Y:S01]  /*1670*/  UMOV UR13, UR4 ;  /* 0x00000004000d7c82 */ /* 0x000fe20008000000 */
[----:B------:R-:W-:Y:S01]  /*1680*/  CS2R R64, SRZ ;  /* 0x0000000000407805 */ /* 0x000fe2000001ff00 */
[----:B------:R-:W-:Y:S01]  /*1690*/  IMAD.MOV.U32 R61, RZ, RZ, RZ ;  /* 0x000000ffff3d7224 */ /* 0x000fe200078e00ff */
[----:B------:R-:W-:Y:S02]  /*16a0*/  CS2R R66, SRZ ;  /* 0x0000000000427805 */ /* 0x000fe4000001ff00 */
[----:B------:R-:W-:Y:S01]  /*16b0*/  MOV R63, RZ ;  /* 0x000000ff003f7202 */ /* 0x000fe20000000f00 */
[----:B------:R-:W2:Y:S01]  /*16c0*/  SHFL.IDX PT, R0, R0, RZ, 0x1f ;  /* 0x00001fff00007589 */ /* 0x000ea200000e0000 */
[----:B------:R-:W-:-:S02]  /*16d0*/  CS2R R68, SRZ ;  /* 0x0000000000447805 */ /* 0x000fc4000001ff00 */
[----:B------:R-:W-:Y:S02]  /*16e0*/  CS2R R70, SRZ ;  /* 0x0000000000467805 */ /* 0x000fe4000001ff00 */
[----:B------:R-:W-:Y:S02]  /*16f0*/  CS2R R72, SRZ ;  /* 0x0000000000487805 */ /* 0x000fe4000001ff00 */
[----:B------:R-:W-:Y:S02]  /*1700*/  CS2R R74, SRZ ;  /* 0x00000000004a7805 */ /* 0x000fe4000001ff00 */
[----:B------:R-:W-:Y:S02]  /*1710*/  CS2R R76, SRZ ;  /* 0x00000000004c7805 */ /* 0x000fe4000001ff00 */
[----:B------:R-:W-:Y:S02]  /*1720*/  CS2R R78, SRZ ;  /* 0x00000000004e7805 */ /* 0x000fe4000001ff00 */
[----:B------:R-:W-:-:S02]  /*1730*/  CS2R R80, SRZ ;  /* 0x0000000000507805 */ /* 0x000fc4000001ff00 */
[----:B------:R-:W-:Y:S02]  /*1740*/  CS2R R82, SRZ ;  /* 0x0000000000527805 */ /* 0x000fe4000001ff00 */
[----:B------:R-:W-:Y:S02]  /*1750*/  CS2R R84, SRZ ;  /* 0x0000000000547805 */ /* 0x000fe4000001ff00 */
[----:B------:R-:W-:Y:S02]  /*1760*/  CS2R R86, SRZ ;  /* 0x0000000000567805 */ /* 0x000fe4000001ff00 */
[----:B------:R-:W-:Y:S02]  /*1770*/  CS2R R88, SRZ ;  /* 0x0000000000587805 */ /* 0x000fe4000001ff00 */
[----:B------:R-:W-:Y:S01]  /*1780*/  CS2R R90, SRZ ;  /* 0x00000000005a7805 */ /* 0x000fe2000001ff00 */
[----:B------:R-:W-:Y:S01]  /*1790*/  IMAD.MOV.U32 R92, RZ, RZ, RZ ;  /* 0x000000ffff5c7224 */ /* 0x000fe200078e00ff */
[----:B------:R-:W-:Y:S01]  /*17a0*/  MOV R6, UR48 ;  /* 0x0000003000067c02 */ /* 0x000fe20008000f00 */
[----:B------:R-:W-:Y:S01]  /*17b0*/  IMAD.MOV.U32 R94, RZ, RZ, RZ ;  /* 0x000000ffff5e7224 */ /* 0x000fe200078e00ff */
[----:B-1----:R-:W-:-:S02]  /*17c0*/  ISETP.GE.AND P0, PT, R4, 0x1, PT ;  /* 0x000000010400780c */ /* 0x002fc40003f06270 */
[----:B------:R-:W-:Y:S02]  /*17d0*/  CS2R R24, SRZ ;  /* 0x0000000000187805 */ /* 0x000fe4000001ff00 */
[----:B------:R-:W-:Y:S02]  /*17e0*/  CS2R R26, SRZ ;  /* 0x00000000001a7805 */ /* 0x000fe4000001ff00 */
[----:B------:R-:W-:Y:S02]  /*17f0*/  CS2R R28, SRZ ;  /* 0x00000000001c7805 */ /* 0x000fe4000001ff00 */
[----:B------:R-:W-:Y:S02]  /*1800*/  CS2R R30, SRZ ;  /* 0x00000000001e7805 */ /* 0x000fe4000001ff00 */
[----:B------:R-:W-:Y:S02]  /*1810*/  CS2R R32, SRZ ;  /* 0x0000000000207805 */ /* 0x000fe4000001ff00 */
[----:B------:R-:W-:-:S02]  /*1820*/  CS2R R34, SRZ ;  /* 0x0000000000227805 */ /* 0x000fc4000001ff00 */
[----:B------:R-:W-:Y:S02]  /*1830*/  CS2R R36, SRZ ;  /* 0x0000000000247805 */ /* 0x000fe4000001ff00 */
[----:B--2---:R-:W-:Y:S02]  /*1840*/  R2UR UR7, R0 ;  /* 0x00000000000772ca */ /* 0x004fe400000e0000 */
        /* <DEDUP_REMOVED lines=9> */
[----:B------:R-:W-:-:S04]  /*18e0*/  ULEA.HI UR8, UR7, UR7, URZ, 0x1 ;  /* 0x0000000707087291 */ /* 0x000fc8000f8f083f */
[----:B------:R-:W-:-:S04]  /*18f0*/  ULOP3.LUT UR8, UR8, 0xffffe, URZ, 0xc0, !UPT ;  /* 0x000ffffe08087892 */ /* 0x000fc8000f8ec03f */
[----:B------:R-:W-:-:S03]  /*1900*/  UIADD3 UR8, UR7, -UR8, URZ ;  /* 0x8000000807087290 */ /* 0x000fc6000fffe03f */
[----:B------:R-:W-:Y:S01]  /*1910*/  UMOV UR7, URZ ;  /* 0x0000003f00077c82 */ /* 0x000fe20008000000 */
[----:B------:R-:W-:-:S04]  /*1920*/  ULEA UR8, UR8, UR49, 0xc ;  /* 0x0000003108087291 */ /* 0x000fc8000f8e603f */
[----:B------:R-:W-:-:S04]  /*1930*/  UIADD3 UR8, UR8, 0x4300, URZ ;  /* 0x0000430008087890 */ /* 0x000fc8000fffe03f */
[----:B------:R-:W-:-:S04]  /*1940*/  USHF.R.U32.HI UR8, URZ, 0x4, UR8 ;  /* 0x000000043f087899 */ /* 0x000fc80008011608 */
[----:B------:R-:W-:Y:S01]  /*1950*/  ULOP3.LUT UR12, UR8, 0x3fff, URZ, 0xc0, !UPT ;  /* 0x00003fff080c7892 */ /* 0x000fe2000f8ec03f */
[----:B------:R-:W-:Y:S11]  /*1960*/  @!P0 BRA `(.L_x_17) ;  /* 0x00000004007c8947 */ /* 0x000ff60003800000 */
[----:B------:R-:W-:-:S13]  /*1970*/  ISETP.NE.AND P1, PT, R93, 0x3, PT ;  /* 0x000000035d00780c */ /* 0x000fda0003f25270 */
[----:B------:R-:W-:Y:S05]  /*1980*/  @!P1 BRA `(.L_x_18) ;  /* 0x0000000000049947 */ /* 0x000fea0003800000 */
[----:B------:R-:W-:Y:S01]  /*1990*/  BPT.TRAP 0x1 ;  /* 0x000000040000795c */ /* 0x000fe20000300000 */
.L_x_18:
[----:B------:R-:W-:Y:S01]  /*19a0*/  ULEA UR5, UR4, UR49, 0x3 ;  /* 0x0000003104057291 */ /* 0x000fe2000f8e183f */
[----:B------:R-:W-:-:S05]  /*19b0*/  IMAD.U32 R0, RZ, RZ, UR48 ;  /* 0x00000030ff007e24 */ /* 0x000fca000f8e00ff */
[----:B------:R-:W-:-:S04]  /*19c0*/  SHF.L.U32 R0, R0, 0x1f, RZ ;  /* 0x0000001f00007819 */ /* 0x000fc800000006ff */
[----:B------:R1:W2:Y:S01]  /*19d0*/  SYNCS.PHASECHK.TRANS64.TRYWAIT P0, [UR5], R0 ;  /* 0x00000000ff0075a7 */ /* 0x0002a20008000145 */
[----:B------:R-:W-:Y:S05]  /*19e0*/  @!P1 BRA `(.L_x_19) ;  /* 0x0000000000049947 */ /* 0x000fea0003800000 */
[----:B------:R-:W-:Y:S01]  /*19f0*/  BPT.TRAP 0x1 ;  /* 0x000000040000795c */ /* 0x000fe20000300000 */
.L_x_19:
[----:B--2---:R-:W-:Y:S05]  /*1a00*/  @P0 BRA `(.L_x_20) ;  /* 0x0000000000080947 */ /* 0x004fea0003800000 */
[----:B------:R-:W2:Y:S02]  /*1a10*/  SYNCS.PHASECHK.TRANS64.TRYWAIT P0, [UR5], R0 ;  /* 0x00000000ff0075a7 */ /* 0x000ea40008000145 */
[----:B--2---:R-:W-:Y:S05]  /*1a20*/  @!P0 BRA `(.L_x_21) ;  /* 0x0000008800648947 */ /* 0x004fea0003800000 */
.L_x_20:
[----:B------:R-:W-:Y:S01]  /*1a30*/  UIADD3 UR5, UR49, 0x26300, URZ ;  /* 0x0002630031057890 */ /* 0x000fe2000fffe03f */
[----:B------:R-:W-:Y:S01]  /*1a40*/  WARPGROUP.ARRIVE ;  /* 0x00000000000079c5 */ /* 0x000fe20000000000 */
[----:B------:R-:W-:Y:S01]  /*1a50*/  ULOP3.LUT UR8, UR12, 0x10000, URZ, 0xfc, !UPT ;  /* 0x000100000c087892 */ /* 0x000fe2000f8efc3f */
[----:B------:R-:W-:Y:S01]  /*1a60*/  CS2R R64, SRZ ;  /* 0x0000000000407805 */ /* 0x000fe2000001ff00 */
[----:B------:R-:W-:Y:S01]  /*1a70*/  USHF.R.U32.HI UR5, URZ, 0x4, UR5 ;  /* 0x000000043f057899 */ /* 0x000fe20008011605 */
[----:B------:R-:W-:Y:S01]  /*1a80*/  IMAD.MOV.U32 R61, RZ, RZ, RZ ;  /* 0x000000ffff3d7224 */ /* 0x000fe200078e00ff */
[----:B------:R-:W-:Y:S01]  /*1a90*/  ULEA UR8, UR4, UR8, 0x9 ;  /* 0x0000000804087291 */ /* 0x000fe2000f8e483f */
[----:B------:R-:W-:Y:S01]  /*1aa0*/  CS2R R66, SRZ ;  /* 0x0000000000427805 */ /* 0x000fe2000001ff00 */
[----:B------:R-:W-:Y:S01]  /*1ab0*/  ULOP3.LUT UR5, UR5, 0x3fff, URZ, 0xc0, !UPT ;  /* 0x00003fff05057892 */ /* 0x000fe2000f8ec03f */
[----:B------:R-:W-:Y:S01]  /*1ac0*/  MOV R63, RZ ;  /* 0x000000ff003f7202 */ /* 0x000fe20000000f00 */
[----:B------:R-:W-:Y:S01]  /*1ad0*/  UMOV UR9, 0x80000020 ;  /* 0x8000002000097882 */ /* 0x000fe20000000000 */
[----:B------:R-:W-:Y:S01]  /*1ae0*/  UMOV UR11, 0x80000020 ;  /* 0x80000020000b7882 */ /* 0x000fe20000000000 */
[----:B------:R-:W-:Y:S01]  /*1af0*/  ULOP3.LUT UR5, UR5, 0x10000, URZ, 0xfc, !UPT ;  /* 0x0001000005057892 */ /* 0x000fe2000f8efc3f */
[----:B------:R-:W-:Y:S01]  /*1b00*/  CS2R R68, SRZ ;  /* 0x0000000000447805 */ /* 0x000fe2000001ff00 */
[----:B------:R-:W-:Y:S01]  /*1b10*/  UMOV UR6, 0x2 ;  /* 0x0000000200067882 */ /* 0x000fe20000000000 */
[----:B------:R-:W-:Y:S01]  /*1b20*/  CS2R R70, SRZ ;  /* 0x0000000000467805 */ /* 0x000fe2000001ff00 */
[----:B------:R-:W-:Y:S01]  /*1b30*/  ULEA UR10, UR4, UR5, 0x8 ;  /* 0x00000005040a7291 */ /* 0x000fe2000f8e403f */
[----:B------:R-:W-:-:S02]  /*1b40*/  CS2R R72, SRZ ;  /* 0x0000000000487805 */ /* 0x000fc4000001ff00 */
[----:B------:R-:W-:Y:S01]  /*1b50*/  CS2R R74, SRZ ;  /* 0x00000000004a7805 */ /* 0x000fe2000001ff00 */
[----:B------:R-:W-:Y:S01]  /*1b60*/  ULDC UR5, c[0x0][0x50c] ;  /* 0x0001430000057ab9 */ /* 0x000fe20000000800 */
[----:B------:R-:W-:Y:S01]  /*1b70*/  CS2R R76, SRZ ;  /* 0x00000000004c7805 */ /* 0x000fe2000001ff00 */
[----:B------:R-:W-:Y:S01]  /*1b80*/  UISETP.NE.AND UP0, UPT, UR5, 0x2, UPT ;  /* 0x000000020500788c */ /* 0x000fe2000bf05270 */
[----:B------:R-:W-:Y:S02]  /*1b90*/  CS2R R78, SRZ ;  /* 0x00000000004e7805 */ /* 0x000fe4000001ff00 */
[----:B------:R-:W-:Y:S02]  /*1ba0*/  CS2R R80, SRZ ;  /* 0x0000000000507805 */ /* 0x000fe4000001ff00 */
[----:B------:R-:W-:Y:S01]  /*1bb0*/  CS2R R82, SRZ ;  /* 0x0000000000527805 */ /* 0x000fe2000001ff00 */
[----:B------:R-:W-:Y:S01]  /*1bc0*/  QGMMA.64x64x32.F32.E4M3.E4M3 R24, gdesc[UR8], RZ, !UPT, gsb0 ;  /* 0x00e00000081879f3 */ /* 0x000fe2000c0008ff */
[----:B------:R-:W-:Y:S01]  /*1bd0*/  UIADD3 UR8, UR8, 0x2, URZ ;  /* 0x0000000208087890 */ /* 0x000fe2000fffe03f */
[----:B------:R-:W-:Y:S01]  /*1be0*/  CS2R R84, SRZ ;  /* 0x0000000000547805 */ /* 0x000fe2000001ff00 */
[----:B------:R-:W-:Y:S01]  /*1bf0*/  UIADD3 UR10, UR10, 0x2, URZ ;  /* 0x000000020a0a7890 */ /* 0x000fe2000fffe03f */
[----:B------:R-:W-:Y:S01]  /*1c00*/  CS2R R86, SRZ ;  /* 0x0000000000567805 */ /* 0x000fe2000001ff00 */
[----:B------:R-:W-:Y:S01]  /*1c10*/  UMOV UR9, 0x80000020 ;  /* 0x8000002000097882 */ /* 0x000fe20000000000 */
[----:B------:R-:W-:Y:S01]  /*1c20*/  UMOV UR11, 0x80000020 ;  /* 0x80000020000b7882 */ /* 0x000fe20000000000 */
[----:B------:R-:W-:Y:S01]  /*1c30*/  USEL UR5, URZ, 0x1, UP0 ;  /* 0x000000013f057887 */ /* 0x000fe20008000000 */
[----:B------:R-:W-:-:S02]  /*1c40*/  CS2R R88, SRZ ;  /* 0x0000000000587805 */ /* 0x000fc4000001ff00 */
[----:B------:R-:W-:Y:S01]  /*1c50*/  CS2R R90, SRZ ;  /* 0x00000000005a7805 */ /* 0x000fe2000001ff00 */
[----:B------:R-:W-:Y:S02]  /*1c60*/  IMAD.MOV.U32 R92, RZ, RZ, RZ ;  /* 0x000000ffff5c7224 */ /* 0x000fe400078e00ff */
[----:B------:R-:W-:Y:S01]  /*1c70*/  IMAD.MOV.U32 R94, RZ, RZ, RZ ;  /* 0x000000ffff5e7224 */ /* 0x000fe200078e00ff */
[----:B------:R-:W-:Y:S01]  /*1c80*/  ISETP.NE.AND P0, PT, RZ, UR5, PT ;  /* 0x00000005ff007c0c */ /* 0x000fe2000bf05270 */
[----:B------:R-:W-:Y:S02]  /*1c90*/  WARPGROUP.DEPBAR.LE gsb0, 0x0 ;  /* 0x00008000000079c5 */ /* 0x000fe40000010000 */
[----:B------:R-:W-:-:S06]  /*1ca0*/  WARPGROUP.ARRIVE ;  /* 0x00000000000079c5 */ /* 0x000fcc0000000000 */
[----:B------:R-:W-:Y:S03]  /*1cb0*/  QGMMA.64x64x32.F32.E4M3.E4M3 R24, gdesc[UR8], R24, gsb0 ;  /* 0x00e00000081879f3 */ /* 0x000fe60008000818 */
[----:B------:R-:W-:Y:S02]  /*1cc0*/  WARPGROUP.DEPBAR.LE gsb0, 0x0 ;  /* 0x00008000000079c5 */ /* 0x000fe40000010000 */
[----:B------:R-:W-:Y:S05]  /*1cd0*/  @!P0 BRA `(.L_x_22) ;  /* 0x0000000000848947 */ /* 0x000fea0003800000 */
[----:B------:R-:W-:Y:S01]  /*1ce0*/  FADD R91, RZ, R24 ;  /* 0x00000018ff5b7221 */ /* 0x000fe20000000000 */
[----:B------:R-:W-:-:S01]  /*1cf0*/  FADD R94, RZ, R25 ;  /* 0x00000019ff5e7221 */ /* 0x000fc20000000000 */
        /* <DEDUP_REMOVED lines=30> */
[----:B------:R-:W-:-:S06]  /*1ee0*/  UMOV UR6, URZ ;  /* 0x0000003f00067c82 */ /* 0x000fcc0008000000 */
.L_x_22:
[----:B------:R-:W-:-:S04]  /*1ef0*/  UIADD3 UR13, UR4, 0x1, URZ ;  /* 0x00000001040d7890 */ /* 0x000fc8000fffe03f */
[----:B------:R-:W-:-:S04]  /*1f00*/  UISETP.NE.AND UP0, UPT, UR13, 0x11, UPT ;  /* 0x000000110d00788c */ /* 0x000fc8000bf05270 */
[----:B------:R-:W-:Y:S02]  /*1f10*/  USEL UR7, URZ, 0x1, UP0 ;  /* 0x000000013f077887 */ /* 0x000fe40008000000 */
[----:B------:R-:W-:Y:S02]  /*1f20*/  USEL UR13, UR13, URZ, UP0 ;  /* 0x0000003f0d0d7287 */ /* 0x000fe40008000000 */
[----:B------:R-:W-:-:S06]  /*1f30*/  ULOP3.LUT UR7, UR48, UR7, URZ, 0x3c, !UPT ;  /* 0x0000000730077292 */ /* 0x000fcc000f8e3c3f */
[----:B------:R-:W-:Y:S01]  /*1f40*/  MOV R6, UR7 ;  /* 0x0000000700067c02 */ /* 0x000fe20008000f00 */
[----:B------:R-:W-:-:S06]  /*1f50*/  UMOV UR7, 0x1 ;  /* 0x0000000100077882 */ /* 0x000fcc0000000000 */
.L_x_17:
[----:B------:R-:W-:-:S04]  /*1f60*/  UISETP.LT.AND UP0, UPT, UR50, 0x1, UPT ;  /* 0x000000013200788c */ /* 0x000fc8000bf01270 */
[----:B------:R-:W-:-:S04]  /*1f70*/  USEL UR8, UR50, 0x1, UP0 ;  /* 0x0000000132087887 */ /* 0x000fc80008000000 */
[----:B------:R-:W-:-:S04]  /*1f80*/  UIADD3 UR8, UR50, -UR8, URZ ;  /* 0x8000000832087290 */ /* 0x000fc8000fffe03f */
[----:B------:R-:W-:-:S06]  /*1f90*/  UISETP.GE.AND UP0, UPT, UR8, 0x1, UPT ;  /* 0x000000010800788c */ /* 0x000fcc000bf06270 */
[----:B------:R-:W-:-:S13]  /*1fa0*/  PLOP3.LUT P0, PT, PT, PT, UP0, 0x80, 0x0 ;  /* 0x000000000000781c */ /* 0x000fda0003f0f008 */
[----:B------:R-:W-:Y:S05]  /*1fb0*/  @!P0 BRA `(.L_x_23) ;  /* 0x00000004007c8947 */ /* 0x000fea0003800000 */
[----:B-12---:R-:W-:Y:S01]  /*1fc0*/  IMAD.U32 R0, RZ, RZ, UR8 ;  /* 0x00000008ff007e24 */ /* 0x006fe2000f8e00ff */
[----:B------:R-:W-:Y:S01]  /*1fd0*/  UMOV UR14, UR4 ;  /* 0x00000004000e7c82 */ /* 0x000fe20008000000 */
[----:B------:R-:W-:-:S05]  /*1fe0*/  ULDC UR15, c[0x0][0x50c] ;  /* 0x00014300000f7ab9 */ /* 0x000fca0000000800 */
.L_x_31:
[----:B------:R-:W-:-:S13]  /*1ff0*/  ISETP.NE.AND P1, PT, R93, 0x3, PT ;  /* 0x000000035d00780c */ /* 0x000fda0003f25270 */
[----:B-12---:R-:W-:Y:S05]  /*2000*/  @!P1 BRA `(.L_x_24) ;  /* 0x0000000000049947 */ /* 0x006fea0003800000 */
[----:B------:R-:W-:Y:S01]  /*2010*/  BPT.TRAP 0x1 ;  /* 0x000000040000795c */ /* 0x000fe20000300000 */
.L_x_24:
[----:B------:R-:W-:Y:S01]  /*2020*/  ULEA UR8, UR13, UR49, 0x3 ;  /* 0x000000310d087291 */ /* 0x000fe2000f8e183f */
[----:B------:R-:W-:-:S08]  /*2030*/  SHF.L.U32 R4, R6, 0x1f, RZ ;  /* 0x0000001f06047819 */ /* 0x000fd000000006ff */
[----:B------:R1:W2:Y:S01]  /*2040*/  SYNCS.PHASECHK.TRANS64.TRYWAIT P0, [UR8], R4 ;  /* 0x00000004ff0075a7 */ /* 0x0002a20008000148 */
[----:B------:R-:W-:Y:S05]  /*2050*/  @!P1 BRA `(.L_x_25) ;  /* 0x0000000000049947 */ /* 0x000fea0003800000 */
[----:B------:R-:W-:Y:S01]  /*2060*/  BPT.TRAP 0x1 ;  /* 0x000000040000795c */ /* 0x000fe20000300000 */
.L_x_25:
[----:B--2---:R-:W-:Y:S05]  /*2070*/  @P0 BRA `(.L_x_26) ;  /* 0x0000000000080947 */ /* 0x004fea0003800000 */
[----:B------:R-:W2:Y:S02]  /*2080*/  SYNCS.PHASECHK.TRANS64.TRYWAIT P0, [UR8], R4 ;  /* 0x00000004ff0075a7 */ /* 0x000ea40008000148 */
[----:B--2---:R-:W-:Y:S05]  /*2090*/  @!P0 BRA `(.L_x_27) ;  /* 0x0000008000e08947 */ /* 0x004fea0003800000 */
.L_x_26:
[----:B------:R-:W-:Y:S01]  /*20a0*/  UIADD3 UR8, UR49, 0x26300, URZ ;  /* 0x0002630031087890 */ /* 0x000fe2000fffe03f */
[----:B------:R-:W-:Y:S01]  /*20b0*/  WARPGROUP.ARRIVE ;  /* 0x00000000000079c5 */ /* 0x000fe20000000000 */
[----:B------:R-:W-:Y:S02]  /*20c0*/  UISETP.NE.AND UP0, UPT, UR5, URZ, UPT ;  /* 0x0000003f0500728c */ /* 0x000fe4000bf05270 */
[----:B------:R-:W-:Y:S02]  /*20d0*/  USHF.R.U32.HI UR8, URZ, 0x4, UR8 ;  /* 0x000000043f087899 */ /* 0x000fe40008011608 */
[----:B------:R-:W-:Y:S02]  /*20e0*/  USEL UR7, UR7, URZ, !UP0 ;  /* 0x0000003f07077287 */ /* 0x000fe4000c000000 */
[----:B------:R-:W-:Y:S02]  /*20f0*/  ULOP3.LUT UR5, UR8, 0x3fff, URZ, 0xc0, !UPT ;  /* 0x00003fff08057892 */ /* 0x000fe4000f8ec03f */
[----:B------:R-:W-:-:S02]  /*2100*/  ULOP3.LUT UR8, UR12, 0x10000, URZ, 0xfc, !UPT ;  /* 0x000100000c087892 */ /* 0x000fc4000f8efc3f */
[----:B------:R-:W-:Y:S02]  /*2110*/  ULOP3.LUT UR5, UR5, 0x10000, URZ, 0xfc, !UPT ;  /* 0x0001000005057892 */ /* 0x000fe4000f8efc3f */
[----:B------:R-:W-:Y:S02]  /*2120*/  UISETP.NE.U32.AND UP0, UPT, UR7, URZ, UPT ;  /* 0x0000003f0700728c */ /* 0x000fe4000bf05070 */
[----:B------:R-:W-:Y:S02]  /*2130*/  ULEA UR8, UR13, UR8, 0x9 ;  /* 0x000000080d087291 */ /* 0x000fe4000f8e483f */
[----:B------:R-:W-:Y:S01]  /*2140*/  ULEA UR10, UR13, UR5, 0x8 ;  /* 0x000000050d0a7291 */ /* 0x000fe2000f8e403f */
[----:B------:R-:W-:Y:S01]  /*2150*/  UMOV UR9, 0x80000020 ;  /* 0x8000002000097882 */ /* 0x000fe20000000000 */
[----:B------:R-:W-:Y:S01]  /*2160*/  UMOV UR11, 0x80000020 ;  /* 0x80000020000b7882 */ /* 0x000fe20000000000 */
[----:B------:R-:W-:-:S06]  /*2170*/  UIADD3 UR6, UR6, 0x2, URZ ;  /* 0x0000000206067890 */ /* 0x000fcc000fffe03f */
[----:B------:R-:W-:Y:S01]  /*2180*/  QGMMA.64x64x32.F32.E4M3.E4M3 R24, gdesc[UR8], R24, UP0, gsb0 ;  /* 0x00e00000081879f3 */ /* 0x000fe2000b800818 */
[----:B------:R-:W-:Y:S02]  /*2190*/  UIADD3 UR8, UR8, 0x2, URZ ;  /* 0x0000000208087890 */ /* 0x000fe4000fffe03f */
[----:B------:R-:W-:Y:S01]  /*21a0*/  UIADD3 UR10, UR10, 0x2, URZ ;  /* 0x000000020a0a7890 */ /* 0x000fe2000fffe03f */
[----:B------:R-:W-:Y:S01]  /*21b0*/  UMOV UR9, 0x80000020 ;  /* 0x8000002000097882 */ /* 0x000fe20000000000 */
[----:B------:R-:W-:Y:S01]  /*21c0*/  UMOV UR11, 0x80000020 ;  /* 0x80000020000b7882 */ /* 0x000fe20000000000 */
[----:B------:R-:W-:-:S04]  /*21d0*/  UISETP.NE.AND UP0, UPT, UR6, UR15, UPT ;  /* 0x0000000f0600728c */ /* 0x000fc8000bf05270 */
[----:B------:R-:W-:-:S06]  /*21e0*/  USEL UR5, URZ, 0x1, UP0 ;  /* 0x000000013f057887 */ /* 0x000fcc0008000000 */
[----:B------:R-:W-:Y:S01]  /*21f0*/  ISETP.NE.AND P0, PT, RZ, UR5, PT ;  /* 0x00000005ff007c0c */ /* 0x000fe2000bf05270 */
[----:B------:R-:W-:Y:S02]  /*2200*/  WARPGROUP.DEPBAR.LE gsb0, 0x0 ;  /* 0x00008000000079c5 */ /* 0x000fe40000010000 */
[----:B------:R-:W-:-:S06]  /*2210*/  WARPGROUP.ARRIVE ;  /* 0x00000000000079c5 */ /* 0x000fcc0000000000 */
[----:B------:R-:W-:Y:S03]  /*2220*/  QGMMA.64x64x32.F32.E4M3.E4M3 R24, gdesc[UR8], R24, gsb0 ;  /* 0x00e00000081879f3 */ /* 0x000fe60008000818 */
[----:B------:R-:W-:Y:S02]  /*2230*/  WARPGROUP.DEPBAR.LE gsb0, 0x0 ;  /* 0x00008000000079c5 */ /* 0x000fe40000010000 */
[----:B------:R-:W-:Y:S05]  /*2240*/  @!P0 BRA `(.L_x_28) ;  /* 0x0000000000848947 */ /* 0x000fea0003800000 */
[----:B------:R-:W-:Y:S01]  /*2250*/  FADD R91, R24, R91 ;  /* 0x0000005b185b7221 */ /* 0x000fe20000000000 */
[----:B------:R-:W-:-:S01]  /*2260*/  FADD R94, R25, R94 ;  /* 0x0000005e195e7221 */ /* 0x000fc20000000000 */
        /* <DEDUP_REMOVED lines=30> */
[----:B------:R-:W-:-:S06]  /*2450*/  UMOV UR6, URZ ;  /* 0x0000003f00067c82 */ /* 0x000fcc0008000000 */
.L_x_28:
[----:B------:R-:W-:Y:S05]  /*2460*/  @!P1 BRA `(.L_x_29) ;  /* 0x0000000000049947 */ /* 0x000fea0003800000 */
[----:B------:R-:W-:Y:S01]  /*2470*/  BPT.TRAP 0x1 ;  /* 0x000000040000795c */ /* 0x000fe20000300000 */
.L_x_29:
[----:B------:R-:W-:Y:S01]  /*2480*/  ULEA UR7, UR14, UR49, 0x3 ;  /* 0x000000310e077291 */ /* 0x000fe2000f8e183f */
[----:B------:R-:W-:-:S03]  /*2490*/  ISETP.GT.U32.AND P0, PT, R19, 0x1, PT ;  /* 0x000000011300780c */ /* 0x000fc60003f04070 */
[----:B------:R-:W-:-:S04]  /*24a0*/  UIADD3 UR7, UR7, 0x88, URZ ;  /* 0x0000008807077890 */ /* 0x000fc8000fffe03f */
[----:B------:R-:W-:-:S09]  /*24b0*/  UPRMT UR7, URZ, 0x654, UR7 ;  /* 0x000006543f077896 */ /* 0x000fd20008000007 */
[----:B------:R-:W-:Y:S01]  /*24c0*/  SYNCS.ARRIVE.TRANS64.RED.A1T0 RZ, [UR7], RZ ;  /* 0x000000ffffff79a7 */ /* 0x000fe20008100407 */
[----:B------:R-:W-:Y:S05]  /*24d0*/  @P0 BRA `(.L_x_30) ;  /* 0x0000000000040947 */ /* 0x000fea0003800000 */
[----:B------:R-:W-:Y:S01]  /*24e0*/  BPT.TRAP 0x1 ;  /* 0x000000040000795c */ /* 0x000fe20000300000 */
.L_x_30:
[----:B------:R-:W-:Y:S01]  /*24f0*/  UIADD3 UR13, UR13, 0x1, URZ ;  /* 0x000000010d0d7890 */ /* 0x000fe2000fffe03f */
[C---:B------:R-:W-:Y:S01]  /*2500*/  ISETP.GT.AND P0, PT, R0.reuse, 0x1, PT ;  /* 0x000000010000780c */ /* 0x040fe20003f04270 */
[----:B------:R-:W-:Y:S01]  /*2510*/  UIADD3 UR14, UR14, 0x1, URZ ;  /* 0x000000010e0e7890 */ /* 0x000fe2000fffe03f */
[----:B------:R-:W-:Y:S01]  /*2520*/  VIADD R0, R0, 0xffffffff ;  /* 0xffffffff00007836 */ /* 0x000fe20000000000 */
[----:B------:R-:W-:Y:S02]  /*2530*/  UISETP.NE.AND UP0, UPT, UR13, 0x11, UPT ;  /* 0x000000110d00788c */ /* 0x000fe4000bf05270 */
[----:B------:R-:W-:Y:S02]  /*2540*/  UISETP.NE.AND UP1, UPT, UR14, 0x11, UPT ;  /* 0x000000110e00788c */ /* 0x000fe4000bf25270 */
[----:B------:R-:W-:Y:S02]  /*2550*/  USEL UR7, URZ, 0x1, UP0 ;  /* 0x000000013f077887 */ /* 0x000fe40008000000 */
[----:B------:R-:W-:-:S02]  /*2560*/  USEL UR13, UR13, URZ, UP0 ;  /* 0x0000003f0d0d7287 */ /* 0x000fc40008000000 */
[----:B------:R-:W-:Y:S02]  /*2570*/  USEL UR14, UR14, URZ, UP1 ;  /* 0x0000003f0e0e7287 */ /* 0x000fe40008800000 */
[----:B------:R-:W-:Y:S01]  /*2580*/  LOP3.LUT R6, R6, UR7, RZ, 0x3c, !PT ;  /* 0x0000000706067c12 */ /* 0x000fe2000f8e3cff */
[----:B------:R-:W-:Y:S01]  /*2590*/  UMOV UR7, 0x1 ;  /* 0x0000000100077882 */ /* 0x000fe20000000000 */
[----:B------:R-:W-:Y:S08]  /*25a0*/  @P0 BRA `(.L_x_31) ;  /* 0xfffffff800900947 */ /* 0x000ff0000383ffff */
.L_x_23:
[----:B------:R-:W-:Y:S01]  /*25b0*/  UISETP.NE.AND UP0, UPT, UR6, URZ, UPT ;  /* 0x0000003f0600728c */ /* 0x000fe2000bf05270 */
[----:B-12---:R-:W1:Y:S03]  /*25c0*/  LDC R0, c[0x0][0x28c] ;  /* 0x0000a300ff007b82 */ /* 0x006e660000000800 */
[----:B------:R-:W-:-:S06]  /*25d0*/  USEL UR5, URZ, 0x1, !UP0 ;  /* 0x000000013f057887 */ /* 0x000fcc000c000000 */
[----:B------:R-:W-:Y:S02]  /*25e0*/  ISETP.NE.AND P0, PT, RZ, UR5, PT ;  /* 0x00000005ff007c0c */ /* 0x000fe4000bf05270 */
[----:B-1----:R-:W-:-:S11]  /*25f0*/  ISETP.GE.AND P1, PT, R0, 0x1, PT ;  /* 0x000000010000780c */ /* 0x002fd60003f26270 */
[----:B------:R-:W-:Y:S05]  /*2600*/  @!P0 BRA `(.L_x_32) ;  /* 0x0000000000808947 */ /* 0x000fea0003800000 */
[----:B------:R-:W-:Y:S01]  /*2610*/  FADD R91, R24, R91 ;  /* 0x0000005b185b7221 */ /* 0x000fe20000000000 */
        /* <DEDUP_REMOVED lines=30> */
[----:B------:R-:W-:-:S07]  /*2800*/  FADD R64, R64, R55 ;  /* 0x0000003740407221 */ /* 0x000fce0000000000 */
.L_x_32:
[----:B------:R-:W-:Y:S05]  /*2810*/  @!P1 BRA `(.L_x_33) ;  /* 0x0000000000409947 */ /* 0x000fea0003800000 */
[----:B------:R-:W-:-:S13]  /*2820*/  ISETP.NE.AND P0, PT, R93, 0x3, PT ;  /* 0x000000035d00780c */ /* 0x000fda0003f05270 */
[----:B------:R-:W-:Y:S05]  /*2830*/  @!P0 BRA `(.L_x_34) ;  /* 0x0000000000048947 */ /* 0x000fea0003800000 */
[----:B------:R-:W-:Y:S01]  /*2840*/  BPT.TRAP 0x1 ;  /* 0x000000040000795c */ /* 0x000fe20000300000 */
.L_x_34:
[----:B------:R-:W-:Y:S01]  /*2850*/  UISETP.LT.AND UP0, UPT, UR50, 0x1, UPT ;  /* 0x000000013200788c */ /* 0x000fe2000bf01270 */
[----:B------:R-:W-:-:S03]  /*2860*/  ISETP.GT.U32.AND P0, PT, R19, 0x1, PT ;  /* 0x000000011300780c */ /* 0x000fc60003f04070 */
[----:B------:R-:W-:-:S04]  /*2870*/  USEL UR5, UR50, 0x1, UP0 ;  /* 0x0000000132057887 */ /* 0x000fc80008000000 */
[----:B------:R-:W-:-:S04]  /*2880*/  UIADD3 UR5, UR4, UR50, -UR5 ;  /* 0x0000003204057290 */ /* 0x000fc8000fffe805 */
[----:B------:R-:W-:-:S04]  /*2890*/  UIMAD.WIDE.U32 UR6, UR5, -0xf0f0f0f, URZ ;  /* 0xf0f0f0f1050678a5 */ /* 0x000fc8000f8e003f */
[----:B------:R-:W-:-:S04]  /*28a0*/  USHF.R.U32.HI UR6, URZ, 0x4, UR7 ;  /* 0x000000043f067899 */ /* 0x000fc80008011607 */
[----:B------:R-:W-:-:S04]  /*28b0*/  UIMAD UR5, UR6, -0x11, UR5 ;  /* 0xffffffef060578a4 */ /* 0x000fc8000f8e0205 */
[----:B------:R-:W-:-:S04]  /*28c0*/  ULEA UR5, UR5, UR49, 0x3 ;  /* 0x0000003105057291 */ /* 0x000fc8000f8e183f */
[----:B------:R-:W-:-:S04]  /*28d0*/  UIADD3 UR5, UR5, 0x88, URZ ;  /* 0x0000008805057890 */ /* 0x000fc8000fffe03f */
[----:B------:R-:W-:-:S09]  /*28e0*/  UPRMT UR5, URZ, 0x654, UR5 ;  /* 0x000006543f057896 */ /* 0x000fd20008000005 */
[----:B------:R-:W-:Y:S01]  /*28f0*/  SYNCS.ARRIVE.TRANS64.RED.A1T0 RZ, [UR5], RZ ;  /* 0x000000ffffff79a7 */ /* 0x000fe20008100405 */
[----:B------:R-:W-:Y:S05]  /*2900*/  @P0 BRA `(.L_x_33) ;  /* 0x0000000000040947 */ /* 0x000fea0003800000 */
[----:B------:R-:W-:Y:S01]  /*2910*/  BPT.TRAP 0x1 ;  /* 0x000000040000795c */ /* 0x000fe20000300000 */
.L_x_33:
[----:B------:R-:W-:Y:S01]  /*2920*/  UIADD3 UR6, UR49, 0x200, URZ ;  /* 0x0000020031067890 */ /* 0x000fe2000fffe03f */
[----:B------:R-:W-:Y:S01]  /*2930*/  R2UR UR46, R3 ;  /* 0x00000000032e72ca */ /* 0x000fe200000e0000 */
[----:B------:R-:W-:Y:S01]  /*2940*/  UIADD3 UR51, UR50, UR4, URZ ;  /* 0x0000000432337290 */ /* 0x000fe2000fffe03f */
[----:B------:R-:W-:Y:S01]  /*2950*/  R2UR UR45, R8 ;  /* 0x00000000082d72ca */ /* 0x000fe200000e0000 */
[----:B------:R-:W-:Y:S02]  /*2960*/  UISETP.GE.U32.AND UP1, UPT, UR50, 0x11, UPT ;  /* 0x000000113200788c */ /* 0x000fe4000bf26070 */
[----:B------:R-:W-:Y:S02]  /*2970*/  ULOP3.LUT UP2, URZ, UR6, 0x9f, URZ, 0xc0, !UPT ;  /* 0x0000009f063f7892 */ /* 0x000fe4000f84c03f */
[----:B------:R-:W-:-:S04]  /*2980*/  UISETP.GT.U32.AND UP0, UPT, UR51, 0x10, UPT ;  /* 0x000000103300788c */ /* 0x000fc8000bf04070 */
[----:B------:R-:W-:Y:S01]  /*2990*/  UISETP.LT.U32.AND UP0, UPT, UR50, 0x11, UP0 ;  /* 0x000000113200788c */ /* 0x000fe20008701070 */
[----:B------:R-:W-:Y:S01]  /*29a0*/  PLOP3.LUT P0, PT, PT, PT, UP2, 0x80, 0x0 ;  /* 0x000000000000781c */ /* 0x000fe20003f0f028 */
[----:B------:R-:W-:Y:S02]  /*29b0*/  USHF.L.U32 UR46, UR46, 0x7, URZ ;  /* 0x000000072e2e7899 */ /* 0x000fe4000800063f */
[----:B------:R-:W-:Y:S02]  /*29c0*/  @UP1 UIMAD.WIDE.U32 UR4, UR51, -0xf0f0f0f, URZ ;  /* 0xf0f0f0f1330418a5 */ /* 0x000fe4000f8e003f */
[----:B------:R-:W-:Y:S02]  /*29d0*/  USEL UR6, URZ, 0x1, !UP0 ;  /* 0x000000013f067887 */ /* 0x000fe4000c000000 */
[----:B------:R-:W-:Y:S02]  /*29e0*/  @UP1 USHF.R.U32.HI UR4, URZ, 0x4, UR5 ;  /* 0x000000043f041899 */ /* 0x000fe40008011605 */
[----:B------:R-:W-:-:S02]  /*29f0*/  ULOP3.LUT UR48, UR48, UR6, URZ, 0x3c, !UPT ;  /* 0x0000000630307292 */ /* 0x000fc4000f8e3c3f */
[----:B------:R-:W-:Y:S02]  /*2a00*/  USHF.L.U32 UR45, UR45, 0x6, URZ ;  /* 0x000000062d2d7899 */ /* 0x000fe4000800063f */
[----:B------:R-:W-:Y:S01]  /*2a10*/  @UP1 ULOP3.LUT UR48, UR48, 0x1, UR4, 0x78, !UPT ;  /* 0x0000000130301892 */ /* 0x000fe2000f8e7804 */
[----:B------:R-:W-:Y:S11]  /*2a20*/  @!P0 BRA `(.L_x_35) ;  /* 0x0000000000408947 */ /* 0x000ff60003800000 */
[----:B------:R-:W-:Y:S01]  /*2a30*/  MOV R0, 0x0 ;  /* 0x0000000000007802 */ /* 0x000fe20000000f00 */
[----:B------:R-:W-:Y:S01]  /*2a40*/  ULDC.64 UR4, c[0x4][0x68] ;  /* 0x01001a0000047ab9 */ /* 0x000fe20000000a00 */
[----:B------:R-:W-:Y:S01]  /*2a50*/  ULDC.64 UR6, c[0x4][0x8] ;  /* 0x0100020000067ab9 */ /* 0x000fe20000000a00 */
[----:B------:R-:W-:Y:S01]  /*2a60*/  MOV R4, UR4 ;  /* 0x0000000400047c02 */ /* 0x000fe20008000f00 */
[----:B------:R1:W2:Y:S01]  /*2a70*/  LDC.64 R14, c[0x4][R0] ;  /* 0x01000000000e7b82 */ /* 0x0002a20000000a00 */
[----:B------:R-:W-:Y:S01]  /*2a80*/  IMAD.U32 R5, RZ, RZ, UR5 ;  /* 0x00000005ff057e24 */ /* 0x000fe2000f8e00ff */
[----:B------:R-:W-:Y:S01]  /*2a90*/  ULDC.64 UR4, c[0x4][0x70] ;  /* 0x01001c0000047ab9 */ /* 0x000fe20000000a00 */
[----:B------:R-:W-:Y:S01]  /*2aa0*/  IMAD.U32 R10, RZ, RZ, UR6 ;  /* 0x00000006ff0a7e24 */ /* 0x000fe2000f8e00ff */
[----:B------:R-:W-:Y:S01]  /*2ab0*/  MOV R7, UR5 ;  /* 0x0000000500077c02 */ /* 0x000fe20008000f00 */
[----:B------:R-:W-:Y:S01]  /*2ac0*/  IMAD.U32 R6, RZ, RZ, UR4 ;  /* 0x00000004ff067e24 */ /* 0x000fe2000f8e00ff */
[----:B------:R-:W-:Y:S01]  /*2ad0*/  MOV R8, 0x70 ;  /* 0x0000007000087802 */ /* 0x000fe20000000f00 */
[----:B------:R-:W-:-:S02]  /*2ae0*/  IMAD.U32 R11, RZ, RZ, UR7 ;  /* 0x00000007ff0b7e24 */ /* 0x000fc4000f8e00ff */
[----:B------:R-:W-:Y:S02]  /*2af0*/  IMAD.MOV.U32 R12, RZ, RZ, 0x1 ;  /* 0x00000001ff0c7424 */ /* 0x000fe400078e00ff */
[----:B-1----:R-:W-:-:S07]  /*2b00*/  IMAD.MOV.U32 R13, RZ, RZ, RZ ;  /* 0x000000ffff0d7224 */ /* 0x002fce00078e00ff */
[----:B------:R-:W-:-:S07]  /*2b10*/  LEPC R20, `(.L_x_35) ;  /* 0x000000001014794e */ /* 0x000fce0000000000 */
[----:B--2--5:R-:W-:Y:S05]  /*2b20*/  CALL.ABS.NOINC R14 ;  /* 0x000000000e007343 */ /* 0x024fea0003c00000 */
.L_x_35:
[----:B------:R-:W-:-:S04]  /*2b30*/  UIADD3 UR4, UR49, 0x2200, URZ ;  /* 0x0000220031047890 */ /* 0x000fc8000fffe03f */
[----:B------:R-:W-:-:S06]  /*2b40*/  ULOP3.LUT UP0, URZ, UR4, 0x9f, URZ, 0xc0, !UPT ;  /* 0x0000009f043f7892 */ /* 0x000fcc000f80c03f */
[----:B------:R-:W-:-:S13]  /*2b50*/  PLOP3.LUT P0, PT, PT, PT, UP0, 0x80, 0x0 ;  /* 0x000000000000781c */ /* 0x000fda0003f0f008 */
[----:B------:R-:W-:Y:S05]  /*2b60*/  @!P0 BRA `(.L_x_36) ;  /* 0x0000000000408947 */ /* 0x000fea0003800000 */
        /* <DEDUP_REMOVED lines=16> */
.L_x_36:
[----:B------:R-:W1:Y:S02]  /*2c70*/  LDC.64 R8, c[0x0][0x590] ;  /* 0x00016400ff087b82 */ /* 0x000e640000000a00 */
[----:B-1----:R-:W-:-:S04]  /*2c80*/  ISETP.NE.U32.AND P2, PT, R8, RZ, PT ;  /* 0x000000ff0800720c */ /* 0x002fc80003f45070 */
[----:B------:R-:W-:-:S13]  /*2c90*/  ISETP.NE.AND.EX P2, PT, R9, RZ, PT, P2 ;  /* 0x000000ff0900720c */ /* 0x000fda0003f45320 */
[----:B------:R-:W-:Y:S05]  /*2ca0*/  @!P2 BRA `(.L_x_37) ;  /* 0x000000000034a947 */ /* 0x000fea0003800000 */
[----:B------:R-:W-:Y:S02]  /*2cb0*/  ULDC.64 UR4, c[0x0][0x588] ;  /* 0x0001620000047ab9 */ /* 0x000fe40000000a00 */
[----:B------:R-:W-:-:S04]  /*2cc0*/  ISETP.NE.U32.AND P0, PT, RZ, UR4, PT ;  /* 0x00000004ff007c0c */ /* 0x000fc8000bf05070 */
[----:B------:R-:W-:-:S13]  /*2cd0*/  ISETP.NE.AND.EX P0, PT, RZ, UR5, PT, P0 ;  /* 0x00000005ff007c0c */ /* 0x000fda000bf05300 */
[----:B------:R-:W-:Y:S05]  /*2ce0*/  @!P0 BRA `(.L_x_38) ;  /* 0x0000000000188947 */ /* 0x000fea0003800000 */
[----:B------:R-:W1:Y:S01]  /*2cf0*/  LDC.64 R4, c[0x0][0x588] ;  /* 0x00016200ff047b82 */ /* 0x000e620000000a00 */
[----:B------:R-:W-:-:S04]  /*2d00*/  IMAD R3, R8, UR47, RZ ;  /* 0x0000002f08037c24 */ /* 0x000fc8000f8e02ff */
[----:B-1----:R-:W-:-:S05]  /*2d10*/  IMAD.WIDE R4, R3, 0x4, R4 ;  /* 0x0000000403047825 */ /* 0x002fca00078e0204 */
[----:B-----5:R1:W5:Y:S01]  /*2d20*/  LDG.E R23, desc[UR38][R4.64] ;  /* 0x0000002604177981 */ /* 0x020362000c1e1900 */
[----:B------:R-:W-:Y:S01]  /*2d30*/  MOV R22, 0x1 ;  /* 0x0000000100167802 */ /* 0x000fe20000000f00 */
[----:B------:R-:W-:Y:S06]  /*2d40*/  BRA `(.L_x_37) ;  /* 0x00000000000c7947 */ /* 0x000fec0003800000 */
.L_x_38:
[----:B------:R-:W-:Y:S01]  /*2d50*/  ULDC UR4, c[0x0][0x580] ;  /* 0x0001600000047ab9 */ /* 0x000fe20000000800 */
[----:B------:R-:W-:Y:S02]  /*2d60*/  IMAD.MOV.U32 R22, RZ, RZ, 0x1 ;  /* 0x00000001ff167424 */ /* 0x000fe400078e00ff */
[----:B-----5:R-:W-:-:S07]  /*2d70*/  IMAD.U32 R23, RZ, RZ, UR4 ;  /* 0x00000004ff177e24 */ /* 0x020fce000f8e00ff */
.L_x_37:
[----:B------:R-:W2:Y:S02]  /*2d80*/  LDC.64 R6, c[0x0][0x5b0] ;  /* 0x00016c00ff067b82 */ /* 0x000ea40000000a00 */
[----:B--2---:R-:W-:-:S04]  /*2d90*/  ISETP.NE.U32.AND P0, PT, R6, RZ, PT ;  /* 0x000000ff0600720c */ /* 0x004fc80003f05070 */
[----:B------:R-:W-:-:S13]  /*2da0*/  ISETP.NE.AND.EX P0, PT, R7, RZ, PT, P0 ;  /* 0x000000ff0700720c */ /* 0x000fda0003f05300 */
[----:B------:R-:W-:Y:S05]  /*2db0*/  @!P0 BRA `(.L_x_39) ;  /* 0x00000000002c8947 */ /* 0x000fea0003800000 */
[----:B------:R-:W-:Y:S02]  /*2dc0*/  ULDC.64 UR4, c[0x0][0x5a8] ;  /* 0x00016a0000047ab9 */ /* 0x000fe40000000a00 */
[----:B------:R-:W-:-:S04]  /*2dd0*/  ISETP.NE.U32.AND P0, PT, RZ, UR4, PT ;  /* 0x00000004ff007c0c */ /* 0x000fc8000bf05070 */
[----:B------:R-:W-:-:S13]  /*2de0*/  ISETP.NE.AND.EX P0, PT, RZ, UR5, PT, P0 ;  /* 0x00000005ff007c0c */ /* 0x000fda000bf05300 */
[----:B------:R-:W-:Y:S05]  /*2df0*/  @!P0 BRA `(.L_x_40) ;  /* 0x0000000000148947 */ /* 0x000fea0003800000 */
[----:B-1----:R-:W1:Y:S01]  /*2e00*/  LDC.64 R4, c[0x0][0x5a8] ;  /* 0x00016a00ff047b82 */ /* 0x002e620000000a00 */
[----:B------:R-:W-:-:S04]  /*2e10*/  IMAD R3, R6, UR47, RZ ;  /* 0x0000002f06037c24 */ /* 0x000fc8000f8e02ff */
[----:B-1----:R-:W-:-:S05]  /*2e20*/  IMAD.WIDE R4, R3, 0x4, R4 ;  /* 0x0000000403047825 */ /* 0x002fca00078e0204 */
[----:B-----5:R2:W5:Y:S01]  /*2e30*/  LDG.E R56, desc[UR38][R4.64] ;  /* 0x0000002604387981 */ /* 0x020562000c1e1900 */
[----:B------:R-:W-:Y:S05]  /*2e40*/  BRA `(.L_x_39) ;  /* 0x0000000000087947 */ /* 0x000fea0003800000 */
.L_x_40:
[----:B------:R-:W-:Y:S02]  /*2e50*/  ULDC UR4, c[0x0][0x5a0] ;  /* 0x0001680000047ab9 */ /* 0x000fe40000000800 */
[----:B-----5:R-:W-:-:S07]  /*2e60*/  MOV R56, UR4 ;  /* 0x0000000400387c02 */ /* 0x020fce0008000f00 */
.L_x_39:
[----:B------:R-:W-:Y:S01]  /*2e70*/  ULDC.64 UR4, c[0x0][0x588] ;  /* 0x0001620000047ab9 */ /* 0x000fe20000000a00 */
[----:B------:R-:W-:Y:S01]  /*2e80*/  ISETP.NE.U32.AND P3, PT, R8, RZ, PT ;  /* 0x000000ff0800720c */ /* 0x000fe20003f65070 */
[----:B------:R-:W-:Y:S02]  /*2e90*/  UISETP.NE.U32.AND UP0, UPT, UR4, URZ, UPT ;  /* 0x0000003f0400728c */ /* 0x000fe4000bf05070 */
[----:B------:R-:W-:Y:S02]  /*2ea0*/  ISETP.NE.U32.AND P4, PT, RZ, UR4, PT ;  /* 0x00000004ff007c0c */ /* 0x000fe4000bf85070 */
[----:B------:R-:W-:Y:S01]  /*2eb0*/  ISETP.NE.AND.EX P3, PT, R9, RZ, PT, P3 ;  /* 0x000000ff0900720c */ /* 0x000fe20003f65330 */
[----:B------:R-:W-:Y:S02]  /*2ec0*/  UISETP.NE.AND.EX UP0, UPT, UR5, URZ, UPT, UP0 ;  /* 0x0000003f0500728c */ /* 0x000fe4000bf05300 */
[----:B------:R-:W-:Y:S02]  /*2ed0*/  ISETP.NE.AND.EX P4, PT, RZ, UR5, PT, P4 ;  /* 0x00000005ff007c0c */ /* 0x000fe4000bf85340 */
[----:B------:R-:W-:-:S02]  /*2ee0*/  PLOP3.LUT P0, PT, PT, PT, PT, 0x8, 0x0 ;  /* 0x000000000000781c */ /* 0x000fc40003f0e170 */
[----:B------:R-:W-:-:S04]  /*2ef0*/  PLOP3.LUT P1, PT, PT, PT, UP0, 0x80, 0x0 ;  /* 0x000000000000781c */ /* 0x000fc80003f2f008 */
[----:B------:R-:W-:-:S05]  /*2f00*/  PLOP3.LUT P1, PT, P1, PT, PT, 0x8, 0x0 ;  /* 0x000000000000781c */ /* 0x000fca0000f2e170 */
[----:B------:R-:W-:Y:S08]  /*2f10*/  @P4 BRA P3, `(.L_x_41) ;  /* 0x0000000000244947 */ /* 0x000ff00001800000 */
[----:B------:R-:W-:Y:S04]  /*2f20*/  BSSY B0, `(.L_x_41) ;  /* 0x0000008000007945 */ /* 0x000fe80003800000 */
[----:B------:R-:W-:Y:S05]  /*2f30*/  @!P2 BRA `(.L_x_42) ;  /* 0x000000000014a947 */ /* 0x000fea0003800000 */
[----:B------:R-:W-:Y:S02]  /*2f40*/  LOP3.LUT P3, RZ, R22, 0xff, RZ, 0xc0, !PT ;  /* 0x000000ff16ff7812 */ /* 0x000fe4000786c0ff */
[----:B------:R-:W-:-:S11]  /*2f50*/  PLOP3.LUT P0, PT, P1, PT, PT, 0x80, 0x0 ;  /* 0x000000000000781c */ /* 0x000fd60000f0f070 */
[----:B------:R-:W-:Y:S05]  /*2f60*/  @!P3 BRA `(.L_x_43) ;  /* 0x00000000000cb947 */ /* 0x000fea0003800000 */
[----:B-----5:R-:W-:Y:S01]  /*2f70*/  FSETP.EQ.AND P0, PT, R23, RZ, PT ;  /* 0x000000ff1700720b */ /* 0x020fe20003f02000 */
[----:B------:R-:W-:-:S12]  /*2f80*/  BRA `(.L_x_43) ;  /* 0x0000000000047947 */ /* 0x000fd80003800000 */
.L_x_42:
[----:B-----5:R-:W-:-:S13]  /*2f90*/  FSETP.EQ.AND P0, PT, R23, RZ, PT ;  /* 0x000000ff1700720b */ /* 0x020fda0003f02000 */
.L_x_43:
[----:B------:R-:W-:Y:S05]  /*2fa0*/  BSYNC B0 ;  /* 0x0000000000007941 */ /* 0x000fea0003800000 */
.L_x_41:
[----:B------:R-:W-:Y:S04]  /*2fb0*/  BSSY B0, `(.L_x_44) ;  /* 0x0000007000007945 */ /* 0x000fe80003800000 */
[----:B------:R-:W-:Y:S05]  /*2fc0*/  @!P2 BRA `(.L_x_45) ;  /* 0x000000000010a947 */ /* 0x000fea0003800000 */
[----:B------:R-:W-:-:S13]  /*2fd0*/  LOP3.LUT P2, RZ, R22, 0xff, RZ, 0xc0, !PT ;  /* 0x000000ff16ff7812 */ /* 0x000fda000784c0ff */
[----:B------:R-:W-:Y:S05]  /*2fe0*/  @!P2 BRA `(.L_x_46) ;  /* 0x00000000000ca947 */ /* 0x000fea0003800000 */
[----:B-----5:R-:W-:Y:S01]  /*2ff0*/  FSETP.EQ.AND P1, PT, R23, RZ, PT ;  /* 0x000000ff1700720b */ /* 0x020fe20003f22000 */
[----:B------:R-:W-:-:S12]  /*3000*/  BRA `(.L_x_46) ;  /* 0x0000000000047947 */ /* 0x000fd80003800000 */
.L_x_45:
[----:B-----5:R-:W-:-:S13]  /*3010*/  FSETP.EQ.AND P1, PT, R23, RZ, PT ;  /* 0x000000ff1700720b */ /* 0x020fda0003f22000 */
.L_x_46:
[----:B------:R-:W-:Y:S05]  /*3020*/  BSYNC B0 ;  /* 0x0000000000007941 */ /* 0x000fea0003800000 */
.L_x_44:
[----:B------:R-:W-:Y:S01]  /*3030*/  BSSY B0, `(.L_x_47) ;  /* 0x0000036000007945 */ /* 0x000fe20003800000 */
[----:B------:R-:W-:Y:S02]  /*3040*/  CS2R R6, SRZ ;  /* 0x0000000000067805 */ /* 0x000fe4000001ff00 */
[----:B-12---:R-:W-:Y:S01]  /*3050*/  CS2R R4, SRZ ;  /* 0x0000000000047805 */ /* 0x006fe2000001ff00 */
[----:B------:R-:W-:Y:S06]  /*3060*/  @P0 BRA `(.L_x_48) ;  /* 0x0000000000c80947 */ /* 0x000fec0003800000 */
[----:B------:R-:W-:-:S13]  /*3070*/  ISETP.NE.AND P3, PT, R58, 0x3, PT ;  /* 0x000000033a00780c */ /* 0x000fda0003f65270 */
[----:B------:R-:W-:Y:S05]  /*3080*/  @!P3 BRA `(.L_x_49) ;  /* 0x000000000004b947 */ /* 0x000fea0003800000 */
[----:B------:R-:W-:Y:S01]  /*3090*/  BPT.TRAP 0x1 ;  /* 0x000000040000795c */ /* 0x000fe20000300000 */
.L_x_49:
[----:B------:R-:W-:Y:S01]  /*30a0*/  LEA R13, R62, UR49, 0x3 ;  /* 0x000000313e0d7c11 */ /* 0x000fe2000f8e18ff */
[----:B------:R-:W-:Y:S01]  /*30b0*/  BSSY B1, `(.L_x_50) ;  /* 0x0000005000017945 */ /* 0x000fe20003800000 */
[----:B------:R-:W-:Y:S02]  /*30c0*/  SHF.L.U32 R0, R59, 0x1f, RZ ;  /* 0x0000001f3b007819 */ /* 0x000fe400000006ff */
[----:B------:R-:W-:Y:S02]  /*30d0*/  CS2R R6, SRZ ;  /* 0x0000000000067805 */ /* 0x000fe4000001ff00 */
[----:B------:R-:W1:Y:S02]  /*30e0*/  SYNCS.PHASECHK.TRANS64.TRYWAIT P2, [R13+URZ+0x110], R0 ;  /* 0x000110000d0075a7 */ /* 0x000e64000804017f */
[----:B-1----:R-:W-:Y:S05]  /*30f0*/  @!P2 BRA `(.L_x_51) ;  /* 0x0000007000e0a947 */ /* 0x002fea0003800000 */
.L_x_238:
[----:B------:R-:W-:Y:S05]  /*3100*/  BSYNC B1 ;  /* 0x0000000000017941 */ /* 0x000fea0003800000 */
.L_x_50:
[----:B------:R-:W-:Y:S01]  /*3110*/  BSSY B1, `(.L_x_52) ;  /* 0x0000016000017945 */ /* 0x000fe20003800000 */
[----:B------:R-:W-:-:S03]  /*3120*/  CS2R R4, SRZ ;  /* 0x0000000000047805 */ /* 0x000fc6000001ff00 */
[----:B------:R-:W-:Y:S05]  /*3130*/  @P1 BRA `(.L_x_53) ;  /* 0x00000000004c1947 */ /* 0x000fea0003800000 */
[----:B------:R-:W-:Y:S01]  /*3140*/  SHF.R.U32.HI R3, RZ, 0x4, R18 ;  /* 0x00000004ff037819 */ /* 0x000fe20000011612 */
[----:B-1----:R-:W-:-:S03]  /*3150*/  IMAD R0, R62, 0x1000, R57 ;  /* 0x000010003e007824 */ /* 0x002fc600078e0239 */
[----:B------:R-:W-:Y:S01]  /*3160*/  LOP3.LUT P2, RZ, R3, 0x1, RZ, 0xc0, !PT ;  /* 0x0000000103ff7812 */ /* 0x000fe2000784c0ff */
[----:B------:R-:W-:Y:S01]  /*3170*/  VIADD R3, R0, UR49 ;  /* 0x0000003100037c36 */ /* 0x000fe20008000000 */
[----:B------:R-:W-:Y:S03]  /*3180*/  LDS.U16 R5, [R0+UR49+0x308] ;  /* 0x0003083100057984 */ /* 0x000fe60008000400 */
[C---:B------:R-:W-:Y:S01]  /*3190*/  VIADD R7, R3.reuse, 0x210 ;  /* 0x0000021003077836 */ /* 0x040fe20000000000 */
[----:B------:R-:W-:Y:S01]  /*31a0*/  IADD3 R4, R3, 0x200, RZ ;  /* 0x0000020003047810 */ /* 0x000fe20007ffe0ff */
[----:B------:R-:W1:Y:S04]  /*31b0*/  LDS.U16 R6, [R0+UR49+0x208] ;  /* 0x0002083100067984 */ /* 0x000e680008000400 */
[----:B------:R-:W-:Y:S02]  /*31c0*/  LDS.U16 R3, [R0+UR49+0x200] ;  /* 0x0002003100037984 */ /* 0x000fe40008000400 */
[----:B------:R-:W-:-:S02]  /*31d0*/  @P2 VIADD R7, R4, 0xfffffff0 ;  /* 0xfffffff004072836 */ /* 0x000fc40000000000 */
[----:B------:R-:W2:Y:S04]  /*31e0*/  LDS.U16 R4, [R0+UR49+0x300] ;  /* 0x0003003100047984 */ /* 0x000ea80008000400 */
[----:B------:R-:W-:Y:S04]  /*31f0*/  LDS.U16 R8, [R7+0x100] ;  /* 0x0001000007087984 */ /* 0x000fe80000000400 */
[----:B------:R-:W3:Y:S04]  /*3200*/  LDS.U16 R9, [R7] ;  /* 0x0000000007097984 */ /* 0x000ee80000000400 */
[----:B------:R-:W-:Y:S04]  /*3210*/  LDS.U16 R10, [R7+0x108] ;  /* 0x00010800070a7984 */ /* 0x000fe80000000400 */
[----:B------:R-:W4:Y:S01]  /*3220*/  LDS.U16 R11, [R7+0x8] ;  /* 0x00000800070b7984 */ /* 0x000f220000000400 */
[----:B-1----:R-:W-:-:S02]  /*3230*/  PRMT R5, R6, 0x5410, R5 ;  /* 0x0000541006057816 */ /* 0x002fc40000000005 */
[----:B--2---:R-:W-:Y:S02]  /*3240*/  PRMT R4, R3, 0x5410, R4 ;  /* 0x0000541003047816 */ /* 0x004fe40000000004 */
[----:B---3--:R-:W-:Y:S02]  /*3250*/  PRMT R6, R9, 0x5410, R8 ;  /* 0x0000541009067816 */ /* 0x008fe40000000008 */
[----:B----4-:R-:W-:-:S07]  /*3260*/  PRMT R7, R11, 0x5410, R10 ;  /* 0x000054100b077816 */ /* 0x010fce000000000a */
.L_x_53:
[----:B------:R-:W-:Y:S05]  /*3270*/  BSYNC B1 ;  /* 0x0000000000017941 */ /* 0x000fea0003800000 */
.L_x_52:
[----:B------:R-:W-:Y:S01]  /*3280*/  @!PT LDS RZ, [RZ] ;  /* 0x00000000fffff984 */ /* 0x000fe20000000800 */
[----:B------:R-:W-:Y:S01]  /*3290*/  @!PT LDS RZ, [RZ] ;  /* 0x00000000fffff984 */ /* 0x000fe20000000800 */
[----:B------:R-:W-:Y:S01]  /*32a0*/  @!PT LDS RZ, [RZ] ;  /* 0x00000000fffff984 */ /* 0x000fe20000000800 */
[----:B------:R-:W-:Y:S01]  /*32b0*/  @!PT LDS RZ, [RZ] ;  /* 0x00000000fffff984 */ /* 0x000fe20000000800 */
[----:B------:R2:W-:Y:S06]  /*32c0*/  MEMBAR.ALL.CTA ;  /* 0x0000000000007992 */ /* 0x0005ec0000008000 */
[----:B--2---:R-:W2:Y:S01]  /*32d0*/  FENCE.VIEW.ASYNC.S ;  /* 0x00000000000073c6 */ /* 0x004ea20000000000 */
[----:B------:R-:W-:Y:S05]  /*32e0*/  @!P3 BRA `(.L_x_54) ;  /* 0x000000000004b947 */ /* 0x000fea0003800000 */
[----:B------:R-:W-:Y:S01]  /*32f0*/  BPT.TRAP 0x1 ;  /* 0x000000040000795c */ /* 0x000fe20000300000 */
.L_x_54:
[----:B------:R-:W3:Y:S01]  /*3300*/  S2R R3, SR_CgaCtaId ;  /* 0x0000000000037919 */ /* 0x000ee20000008800 */
[----:B-1----:R-:W-:Y:S01]  /*3310*/  IADD3 R0, R13, 0x120, RZ ;  /* 0x000001200d007810 */ /* 0x002fe20007ffe0ff */
[----:B------:R-:W-:-:S05]  /*3320*/  VIADD R62, R62, 0x1 ;  /* 0x000000013e3e7836 */ /* 0x000fca0000000000 */
[----:B------:R-:W-:-:S04]  /*3330*/  ISETP.NE.AND P2, PT, R62, 0x2, PT ;  /* 0x000000023e00780c */ /* 0x000fc80003f45270 */
[----:B------:R-:W-:Y:S02]  /*3340*/  SEL R62, R62, RZ, P2 ;  /* 0x000000ff3e3e7207 */ /* 0x000fe40001000000 */
[----:B---3--:R-:W-:-:S04]  /*3350*/  PRMT R0, R3, 0x654, R0 ;  /* 0x0000065403007816 */ /* 0x008fc80000000000 */
[----:B--2---:R1:W-:Y:S02]  /*3360*/  SYNCS.ARRIVE.TRANS64.RED.A1T0 RZ, [R0+URZ], RZ ;  /* 0x000000ff00ff79a7 */ /* 0x0043e4000810043f */
[----:B-1----:R-:W-:-:S04]  /*3370*/  SEL R0, RZ, 0x1, P2 ;  /* 0x00000001ff007807 */ /* 0x002fc80001000000 */
[----:B------:R-:W-:-:S07]  /*3380*/  LOP3.LUT R59, R59, R0, RZ, 0x3c, !PT ;  /* 0x000000003b3b7212 */ /* 0x000fce00078e3cff */
.L_x_48:
[----:B------:R-:W-:Y:S05]  /*3390*/  BSYNC B0 ;  /* 0x0000000000007941 */ /* 0x000fea0003800000 */
.L_x_47:
[-C--:B------:R-:W-:Y:S01]  /*33a0*/  F2FP.F16.E4M3.UNPACK_B R0, R4.reuse ;  /* 0x00000004ff00723e */ /* 0x080fe200020006ff */
[C---:B-----5:R-:W-:Y:S01]  /*33b0*/  FMUL R12, R56.reuse, R91 ;  /* 0x0000005b380c7220 */ /* 0x060fe20000400000 */
[----:B------:R-:W-:Y:S01]  /*33c0*/  F2FP.F16.E4M3.UNPACK_B R3, R4.H1 ;  /* 0x00000004ff03723e */ /* 0x000fe200030006ff */
[C---:B------:R-:W-:Y:S01]  /*33d0*/  FMUL R11, R56.reuse, R94 ;  /* 0x0000005e380b7220 */ /* 0x040fe20000400000 */
[----:B------:R-:W-:Y:S01]  /*33e0*/  F2FP.F16.E4M3.UNPACK_B R9, R5 ;  /* 0x00000005ff09723e */ /* 0x000fe200020006ff */
[--C-:B------:R-:W-:Y:S02]  /*33f0*/  HADD2.F32 R8, -RZ, R0.reuse.H0_H0 ;  /* 0x20000000ff087230 */ /* 0x100fe40000004100 */
[C---:B------:R-:W-:Y:S01]  /*3400*/  FMUL R89, R56.reuse, R89 ;  /* 0x0000005938597220 */ /* 0x040fe20000400000 */
[----:B------:R-:W-:Y:S02]  /*3410*/  HADD2.F32 R0, -RZ, R0.H1_H1 ;  /* 0x30000000ff007230 */ /* 0x000fe40000004100 */
[----:B------:R-:W-:Y:S01]  /*3420*/  FMUL R92, R56, R92 ;  /* 0x0000005c385c7220 */ /* 0x000fe20000400000 */
[----:B------:R-:W-:-:S02]  /*3430*/  HADD2.F32 R10, -RZ, R3.H0_H0 ;  /* 0x20000003ff0a7230 */ /* 0x000fc40000004100 */
[C---:B------:R-:W-:Y:S01]  /*3440*/  FFMA R12, R23.reuse, R8, R12 ;  /* 0x00000008170c7223 */ /* 0x040fe2000000000c */
[----:B------:R-:W-:Y:S02]  /*3450*/  HADD2.F32 R8, -RZ, R9.H0_H0 ;  /* 0x20000009ff087230 */ /* 0x000fe40000004100 */
[C---:B------:R-:W-:Y:S01]  /*3460*/  FFMA R11, R23.reuse, R0, R11 ;  /* 0x00000000170b7223 */ /* 0x040fe2000000000b */
[----:B------:R-:W-:Y:S02]  /*3470*/  HADD2.F32 R0, -RZ, R3.H1_H1 ;  /* 0x30000003ff007230 */ /* 0x000fe40000004100 */
[C---:B------:R-:W-:Y:S01]  /*3480*/  FFMA R89, R23.reuse, R10, R89 ;  /* 0x0000000a17597223 */ /* 0x040fe20000000059 */
[----:B------:R-:W-:Y:S02]  /*3490*/  HADD2.F32 R10, -RZ, R9.H1_H1 ;  /* 0x30000009ff0a7230 */ /* 0x000fe40000004100 */
[C---:B------:R-:W-:Y:S01]  /*34a0*/  FMUL R87, R56.reuse, R87 ;  /* 0x0000005738577220 */ /* 0x040fe20000400000 */
[----:B------:R-:W-:Y:S01]  /*34b0*/  F2FP.F16.E4M3.UNPACK_B R3, R5.H1 ;  /* 0x00000005ff03723e */ /* 0x000fe200030006ff */
[----:B------:R-:W-:Y:S01]  /*34c0*/  FMUL R9, R56, R90 ;  /* 0x0000005a38097220 */ /* 0x000fe20000400000 */
[C---:B------:R-:W-:Y:S01]  /*34d0*/  FFMA R92, R23.reuse, R0, R92 ;  /* 0x00000000175c7223 */ /* 0x040fe2000000005c */
[----:B------:R-:W-:Y:S01]  /*34e0*/  FFMA R87, R23, R8, R87 ;  /* 0x0000000817577223 */ /* 0x000fe20000000057 */
[----:B------:R-:W-:-:S02]  /*34f0*/  IMAD.MOV.U32 R43, RZ, RZ, 0x3bbb989d ;  /* 0x3bbb989dff2b7424 */ /* 0x000fc400078e00ff */
[C---:B------:R-:W-:Y:S01]  /*3500*/  FFMA R13, R23.reuse, R10, R9 ;  /* 0x0000000a170d7223 */ /* 0x040fe20000000009 */
[--C-:B------:R-:W-:Y:S01]  /*3510*/  HADD2.F32 R0, -RZ, R3.reuse.H0_H0 ;  /* 0x20000003ff007230 */ /* 0x100fe20000004100 */
[----:B------:R-:W-:Y:S01]  /*3520*/  F2FP.F16.E4M3.UNPACK_B R9, R6 ;  /* 0x00000006ff09723e */ /* 0x000fe200020006ff */
[----:B------:R-:W-:Y:S02]  /*3530*/  HADD2.F32 R8, -RZ, R3.H1_H1 ;  /* 0x30000003ff087230 */ /* 0x000fe40000004100 */
[C---:B------:R-:W-:Y:S01]  /*3540*/  FMUL R3, R56.reuse, R88 ;  /* 0x0000005838037220 */ /* 0x040fe20000400000 */
[----:B------:R-:W-:Y:S01]  /*3550*/  MOV R45, 0x437c0000 ;  /* 0x437c0000002d7802 */ /* 0x000fe20000000f00 */
[----:B------:R-:W-:Y:S01]  /*3560*/  FMUL R86, R56, R86 ;  /* 0x0000005638567220 */ /* 0x000fe20000400000 */
[--C-:B------:R-:W-:Y:S02]  /*3570*/  HADD2.F32 R10, -RZ, R9.reuse.H0_H0 ;  /* 0x20000009ff0a7230 */ /* 0x100fe40000004100 */
[----:B------:R-:W-:Y:S01]  /*3580*/  FFMA R15, R23, R8, R3 ;  /* 0x00000008170f7223 */ /* 0x000fe20000000003 */
[----:B------:R-:W-:Y:S01]  /*3590*/  FFMA.SAT R3, -R12, R43, 0.5 ;  /* 0x3f0000000c037423 */ /* 0x000fe2000000212b */
[----:B------:R-:W-:-:S02]  /*35a0*/  HADD2.F32 R8, -RZ, R9.H1_H1 ;  /* 0x30000009ff087230 */ /* 0x000fc40000004100 */
[C---:B------:R-:W-:Y:S01]  /*35b0*/  FMUL R83, R56.reuse, R83 ;  /* 0x0000005338537220 */ /* 0x040fe20000400000 */
[----:B------:R-:W-:Y:S01]  /*35c0*/  FMUL R14, R56, R85 ;  /* 0x00000055380e7220 */ /* 0x000fe20000400000 */
[----:B------:R-:W-:Y:S01]  /*35d0*/  FFMA.RM R20, R3, R45, 12582913 ;  /* 0x4b40000103147423 */ /* 0x000fe2000000402d */
[-C--:B------:R-:W-:Y:S01]  /*35e0*/  FFMA.SAT R9, -R92, R43.reuse, 0.5 ;  /* 0x3f0000005c097423 */ /* 0x080fe2000000212b */
[C---:B------:R-:W-:Y:S01]  /*35f0*/  FFMA R86, R23.reuse, R8, R86 ;  /* 0x0000000817567223 */ /* 0x040fe20000000056 */
[----:B------:R-:W-:Y:S01]  /*3600*/  FFMA R83, R23, R10, R83 ;  /* 0x0000000a17537223 */ /* 0x000fe20000000053 */
[-C--:B------:R-:W-:Y:S01]  /*3610*/  FFMA.SAT R8, -R89, R43.reuse, 0.5 ;  /* 0x3f00000059087423 */ /* 0x080fe2000000212b */
[----:B------:R-:W-:Y:S01]  /*3620*/  FFMA.SAT R10, -R11, R43, 0.5 ;  /* 0x3f0000000b0a7423 */ /* 0x000fe2000000212b */
[----:B------:R-:W-:Y:S01]  /*3630*/  FADD R3, R20, -12583039 ;  /* 0xcb40007f14037421 */ /* 0x000fe20000000000 */
[----:B------:R-:W-:Y:S01]  /*3640*/  FFMA R14, R23, R0, R14 ;  /* 0x00000000170e7223 */ /* 0x000fe2000000000e */
[----:B------:R-:W-:Y:S01]  /*3650*/  F2FP.F16.E4M3.UNPACK_B R0, R6.H1 ;  /* 0x00000006ff00723e */ /* 0x000fe200030006ff */
[-C--:B------:R-:W-:Y:S01]  /*3660*/  FFMA.RM R25, R8, R45.reuse, 12582913 ;  /* 0x4b40000108197423 */ /* 0x080fe2000000402d */
[-C--:B------:R-:W-:Y:S01]  /*3670*/  FFMA.RM R21, R10, R45.reuse, 12582913 ;  /* 0x4b4000010a157423 */ /* 0x080fe2000000402d */
[----:B------:R-:W-:Y:S01]  /*3680*/  FFMA R3, -R12, 1.4426950216293334961, -R3 ;  /* 0x3fb8aa3b0c037823 */ /* 0x000fe20000000903 */
[----:B------:R-:W-:Y:S01]  /*3690*/  FFMA.RM R27, R9, R45, 12582913 ;  /* 0x4b400001091b7423 */ /* 0x000fe2000000402d */
[----:B------:R-:W-:Y:S01]  /*36a0*/  FADD R8, R25, -12583039 ;  /* 0xcb40007f19087421 */ /* 0x000fe20000000000 */
[----:B------:R-:W-:-:S02]  /*36b0*/  HADD2.F32 R10, -RZ, R0.H0_H0 ;  /* 0x20000000ff0a7230 */ /* 0x000fc40000004100 */
[----:B------:R-:W-:Y:S01]  /*36c0*/  FADD R24, R21, -12583039 ;  /* 0xcb40007f15187421 */ /* 0x000fe20000000000 */
[----:B------:R-:W-:Y:S01]  /*36d0*/  FFMA R12, -R12, 1.925963033500011079e-08, R3 ;  /* 0x32a570600c0c7823 */ /* 0x000fe20000000103 */
[----:B------:R-:W-:Y:S02]  /*36e0*/  HADD2.F32 R0, -RZ, R0.H1_H1 ;  /* 0x30000000ff007230 */ /* 0x000fe40000004100 */
[----:B------:R-:W-:Y:S01]  /*36f0*/  FMUL R84, R56, R84 ;  /* 0x0000005438547220 */ /* 0x000fe20000400000 */
[----:B------:R-:W-:Y:S01]  /*3700*/  F2FP.F16.E4M3.UNPACK_B R3, R7 ;  /* 0x00000007ff03723e */ /* 0x000fe200020006ff */
[----:B------:R-:W-:Y:S01]  /*3710*/  FFMA.SAT R26, -R87, R43, 0.5 ;  /* 0x3f000000571a7423 */ /* 0x000fe2000000212b */
[----:B------:R-:W-:Y:S01]  /*3720*/  FFMA R8, -R89, 1.4426950216293334961, -R8 ;  /* 0x3fb8aa3b59087823 */ /* 0x000fe20000000908 */
[----:B------:R-:W-:Y:S01]  /*3730*/  FADD R9, R27, -12583039 ;  /* 0xcb40007f1b097421 */ /* 0x000fe20000000000 */
[----:B------:R-:W-:Y:S01]  /*3740*/  FFMA R24, -R11, 1.4426950216293334961, -R24 ;  /* 0x3fb8aa3b0b187823 */ /* 0x000fe20000000918 */
[----:B------:R-:W-:Y:S01]  /*3750*/  FFMA R84, R23, R0, R84 ;  /* 0x0000000017547223 */ /* 0x000fe20000000054 */
[----:B------:R-:W-:Y:S01]  /*3760*/  FFMA.RM R28, R26, R45, 12582913 ;  /* 0x4b4000011a1c7423 */ /* 0x000fe2000000402d */
[----:B------:R-:W-:Y:S01]  /*3770*/  FFMA R89, -R89, 1.925963033500011079e-08, R8 ;  /* 0x32a5706059597823 */ /* 0x000fe20000000108 */
[----:B------:R-:W-:-:S02]  /*3780*/  HADD2.F32 R0, -RZ, R3.H0_H0 ;  /* 0x20000003ff007230 */ /* 0x000fc40000004100 */
[----:B------:R-:W-:Y:S01]  /*3790*/  FFMA R9, -R92, 1.4426950216293334961, -R9 ;  /* 0x3fb8aa3b5c097823 */ /* 0x000fe20000000909 */
[----:B------:R-:W-:Y:S01]  /*37a0*/  FFMA R24, -R11, 1.925963033500011079e-08, R24 ;  /* 0x32a570600b187823 */ /* 0x000fe20000000118 */
[----:B------:R-:W-:Y:S01]  /*37b0*/  FMUL R8, R56, R79 ;  /* 0x0000004f38087220 */ /* 0x000fe20000400000 */
[----:B------:R1:W2:Y:S01]  /*37c0*/  MUFU.EX2 R11, R12 ;  /* 0x0000000c000b7308 */ /* 0x0002a20000000800 */
[-C--:B------:R-:W-:Y:S01]  /*37d0*/  FFMA.SAT R30, -R15, R43.reuse, 0.5 ;  /* 0x3f0000000f1e7423 */ /* 0x080fe2000000212b */
[-C--:B------:R-:W-:Y:S01]  /*37e0*/  FFMA.SAT R29, -R13, R43.reuse, 0.5 ;  /* 0x3f0000000d1d7423 */ /* 0x080fe2000000212b */
[----:B------:R-:W-:Y:S01]  /*37f0*/  FFMA R92, -R92, 1.925963033500011079e-08, R9 ;  /* 0x32a570605c5c7823 */ /* 0x000fe20000000109 */
[----:B------:R-:W-:Y:S01]  /*3800*/  FFMA R9, R23, R0, R8 ;  /* 0x0000000017097223 */ /* 0x000fe20000000008 */
[----:B------:R-:W-:Y:S02]  /*3810*/  HADD2.F32 R8, -RZ, R3.H1_H1 ;  /* 0x30000003ff087230 */ /* 0x000fe40000004100 */
[----:B------:R-:W-:Y:S01]  /*3820*/  FFMA.SAT R3, -R14, R43, 0.5 ;  /* 0x3f0000000e037423 */ /* 0x000fe2000000212b */
[----:B------:R-:W-:Y:S01]  /*3830*/  FMUL R82, R56, R82 ;  /* 0x0000005238527220 */ /* 0x000fe20000400000 */
[----:B------:R-:W-:Y:S01]  /*3840*/  F2FP.F16.E4M3.UNPACK_B R0, R7.H1 ;  /* 0x00000007ff00723e */ /* 0x000fe200030006ff */
[----:B-1----:R-:W-:Y:S01]  /*3850*/  FADD R12, R28, -12583039 ;  /* 0xcb40007f1c0c7421 */ /* 0x002fe20000000000 */
[-C--:B------:R-:W-:Y:S01]  /*3860*/  FFMA.RM R32, R30, R45.reuse, 12582913 ;  /* 0x4b4000011e207423 */ /* 0x080fe2000000402d */
[----:B------:R-:W-:Y:S01]  /*3870*/  FFMA.RM R29, R29, R45, 12582913 ;  /* 0x4b4000011d1d7423 */ /* 0x000fe2000000402d */
[----:B------:R-:W-:Y:S01]  /*3880*/  FMUL R81, R56, R81 ;  /* 0x0000005138517220 */ /* 0x000fe20000400000 */
[----:B------:R-:W-:Y:S01]  /*3890*/  FFMA R12, -R87, 1.4426950216293334961, -R12 ;  /* 0x3fb8aa3b570c7823 */ /* 0x000fe2000000090c */
[----:B------:R-:W-:Y:S01]  /*38a0*/  FFMA.RM R3, R3, R45, 12582913 ;  /* 0x4b40000103037423 */ /* 0x000fe2000000402d */
[----:B------:R-:W-:Y:S01]  /*38b0*/  FFMA R82, R23, R8, R82 ;  /* 0x0000000817527223 */ /* 0x000fe20000000052 */
[----:B------:R-:W-:Y:S01]  /*38c0*/  FADD R34, R32, -12583039 ;  /* 0xcb40007f20227421 */ /* 0x000fe20000000000 */
[----:B------:R-:W-:Y:S01]  /*38d0*/  FFMA R87, -R87, 1.925963033500011079e-08, R12 ;  /* 0x32a5706057577823 */ /* 0x000fe2000000010c */
[----:B------:R-:W-:Y:S01]  /*38e0*/  FADD R12, R29, -12583039 ;  /* 0xcb40007f1d0c7421 */ /* 0x000fe20000000000 */
[----:B------:R-:W-:-:S02]  /*38f0*/  HADD2.F32 R8, -RZ, R0.H0_H0 ;  /* 0x20000000ff087230 */ /* 0x000fc40000004100 */
[----:B------:R-:W-:Y:S01]  /*3900*/  FMUL R80, R56, R80 ;  /* 0x0000005038507220 */ /* 0x000fe20000400000 */
[----:B------:R-:W-:Y:S02]  /*3910*/  HADD2.F32 R0, -RZ, R0.H1_H1 ;  /* 0x30000000ff007230 */ /* 0x000fe40000004100 */
[----:B------:R-:W-:Y:S01]  /*3920*/  FFMA R10, R23, R10, R81 ;  /* 0x0000000a170a7223 */ /* 0x000fe20000000051 */
[----:B------:R-:W-:Y:S01]  /*3930*/  FADD R31, R3, -12583039 ;  /* 0xcb40007f031f7421 */ /* 0x000fe20000000000 */
[----:B------:R-:W-:Y:S01]  /*3940*/  FFMA R34, -R15, 1.4426950216293334961, -R34 ;  /* 0x3fb8aa3b0f227823 */ /* 0x000fe20000000922 */
[----:B------:R-:W-:Y:S01]  /*3950*/  FFMA R12, -R13, 1.4426950216293334961, -R12 ;  /* 0x3fb8aa3b0d0c7823 */ /* 0x000fe2000000090c */
[----:B------:R-:W-:Y:S01]  /*3960*/  FFMA R80, R23, R0, R80 ;  /* 0x0000000017507223 */ /* 0x000fe20000000050 */
[----:B------:R-:W-:Y:S01]  /*3970*/  FFMA R31, -R14, 1.4426950216293334961, -R31 ;  /* 0x3fb8aa3b0e1f7823 */ /* 0x000fe2000000091f */
[----:B------:R-:W-:Y:S01]  /*3980*/  FFMA R34, -R15, 1.925963033500011079e-08, R34 ;  /* 0x32a570600f227823 */ /* 0x000fe20000000122 */
[-C--:B------:R-:W-:Y:S01]  /*3990*/  FFMA.SAT R0, -R10, R43.reuse, 0.5 ;  /* 0x3f0000000a007423 */ /* 0x080fe2000000212b */
[----:B------:R-:W-:Y:S01]  /*39a0*/  FFMA R13, -R13, 1.925963033500011079e-08, R12 ;  /* 0x32a570600d0d7823 */ /* 0x000fe2000000010c */
[----:B------:R-:W-:Y:S01]  /*39b0*/  FFMA.SAT R15, -R86, R43, 0.5 ;  /* 0x3f000000560f7423 */ /* 0x000fe2000000212b */
[----:B------:R-:W-:Y:S01]  /*39c0*/  FMUL R12, R56, R77 ;  /* 0x0000004d380c7220 */ /* 0x000fe20000400000 */
[----:B------:R-:W-:Y:S01]  /*39d0*/  FFMA R31, -R14, 1.925963033500011079e-08, R31 ;  /* 0x32a570600e1f7823 */ /* 0x000fe2000000011f */
[-C--:B------:R-:W-:Y:S01]  /*39e0*/  FFMA.RM R35, R0, R45.reuse, 12582913 ;  /* 0x4b40000100237423 */ /* 0x080fe2000000402d */
[----:B------:R-:W-:Y:S01]  /*39f0*/  FFMA.RM R15, R15, R45, 12582913 ;  /* 0x4b4000010f0f7423 */ /* 0x000fe2000000402d */
[----:B------:R-:W-:Y:S01]  /*3a00*/  LOP3.LUT R0, R18, 0xff, RZ, 0xc0, !PT ;  /* 0x000000ff12007812 */ /* 0x000fe200078ec0ff */
[----:B------:R-:W-:Y:S01]  /*3a10*/  FFMA R8, R23, R8, R12 ;  /* 0x0000000817087223 */ /* 0x000fe2000000000c */
[----:B------:R-:W1:Y:S01]  /*3a20*/  MUFU.EX2 R24, R24 ;  /* 0x0000001800187308 */ /* 0x000e620000000800 */
[----:B------:R-:W-:Y:S01]  /*3a30*/  FADD R37, R35, -12583039 ;  /* 0xcb40007f23257421 */ /* 0x000fe20000000000 */
[----:B------:R-:W-:Y:S01]  /*3a40*/  FFMA.SAT R33, -R83, R43, 0.5 ;  /* 0x3f00000053217423 */ /* 0x000fe2000000212b */
[----:B------:R-:W-:-:S02]  /*3a50*/  VIADD R0, R0, 0x1f ;  /* 0x0000001f00007836 */ /* 0x000fc40000000000 */
[-C--:B------:R-:W-:Y:S01]  /*3a60*/  FFMA.SAT R36, -R84, R43.reuse, 0.5 ;  /* 0x3f00000054247423 */ /* 0x080fe2000000212b */
[-C--:B------:R-:W-:Y:S01]  /*3a70*/  FFMA.SAT R38, -R82, R43.reuse, 0.5 ;  /* 0x3f00000052267423 */ /* 0x080fe2000000212b */
[-C--:B------:R-:W-:Y:S01]  /*3a80*/  FFMA.SAT R42, -R80, R43.reuse, 0.5 ;  /* 0x3f000000502a7423 */ /* 0x080fe2000000212b */
[----:B------:R-:W-:Y:S01]  /*3a90*/  FFMA R37, -R10, 1.4426950216293334961, -R37 ;  /* 0x3fb8aa3b0a257823 */ /* 0x000fe20000000925 */
[----:B------:R3:W4:Y:S01]  /*3aa0*/  MUFU.EX2 R12, R31 ;  /* 0x0000001f000c7308 */ /* 0x0007220000000800 */
[----:B------:R-:W-:Y:S01]  /*3ab0*/  ISETP.GT.U32.AND P5, PT, R0, 0x3e, PT ;  /* 0x0000003e0000780c */ /* 0x000fe20003fa4070 */
[-C--:B------:R-:W-:Y:S01]  /*3ac0*/  FFMA.SAT R0, -R9, R43.reuse, 0.5 ;  /* 0x3f00000009007423 */ /* 0x080fe2000000212b */
[----:B------:R-:W-:Y:S01]  /*3ad0*/  FFMA.SAT R41, -R8, R43, 0.5 ;  /* 0x3f00000008297423 */ /* 0x000fe2000000212b */
[-C--:B------:R-:W-:Y:S01]  /*3ae0*/  FFMA.RM R33, R33, R45.reuse, 12582913 ;  /* 0x4b40000121217423 */ /* 0x080fe2000000402d */
[-C--:B------:R-:W-:Y:S01]  /*3af0*/  FFMA.RM R36, R36, R45.reuse, 12582913 ;  /* 0x4b40000124247423 */ /* 0x080fe2000000402d */
[-C--:B------:R-:W-:Y:S01]  /*3b00*/  FFMA.RM R40, R38, R45.reuse, 12582913 ;  /* 0x4b40000126287423 */ /* 0x080fe2000000402d */
[-C--:B------:R-:W-:Y:S01]  /*3b10*/  FFMA.RM R42, R42, R45.reuse, 12582913 ;  /* 0x4b4000012a2a7423 */ /* 0x080fe2000000402d */
[----:B------:R-:W-:Y:S01]  /*3b20*/  MUFU.EX2 R30, R13 ;  /* 0x0000000d001e7308 */ /* 0x000fe20000000800 */
[----:B---3--:R-:W-:Y:S01]  /*3b30*/  FADD R31, R15, -12583039 ;  /* 0xcb40007f0f1f7421 */ /* 0x008fe20000000000 */
[----:B------:R-:W-:Y:S01]  /*3b40*/  FFMA R37, -R10, 1.925963033500011079e-08, R37 ;  /* 0x32a570600a257823 */ /* 0x000fe20000000125 */
[-C--:B------:R-:W-:Y:S01]  /*3b50*/  FFMA.RM R10, R0, R45.reuse, 12582913 ;  /* 0x4b400001000a7423 */ /* 0x080fe2000000402d */
[----:B------:R-:W-:Y:S01]  /*3b60*/  FFMA.RM R41, R41, R45, 12582913 ;  /* 0x4b40000129297423 */ /* 0x000fe2000000402d */
[----:B------:R-:W-:Y:S01]  /*3b70*/  FFMA R31, -R86, 1.4426950216293334961, -R31 ;  /* 0x3fb8aa3b561f7823 */ /* 0x000fe2000000091f */
[----:B------:R-:W-:-:S02]  /*3b80*/  IMAD.SHL.U32 R20, R20, 0x800000, RZ ;  /* 0x0080000014147824 */ /* 0x000fc400078e00ff */
[----:B------:R-:W-:Y:S01]  /*3b90*/  FADD R14, R33, -12583039 ;  /* 0xcb40007f210e7421 */ /* 0x000fe20000000000 */
[----:B------:R-:W-:Y:S01]  /*3ba0*/  MUFU.EX2 R13, R34 ;  /* 0x00000022000d7308 */ /* 0x000fe20000000800 */
[----:B------:R-:W-:Y:S01]  /*3bb0*/  FFMA R31, -R86, 1.925963033500011079e-08, R31 ;  /* 0x32a57060561f7823 */ /* 0x000fe2000000011f */
[----:B------:R-:W-:Y:S01]  /*3bc0*/  FADD R39, R36, -12583039 ;  /* 0xcb40007f24277421 */ /* 0x000fe20000000000 */
[----:B------:R-:W-:Y:S01]  /*3bd0*/  FADD R43, R42, -12583039 ;  /* 0xcb40007f2a2b7421 */ /* 0x000fe20000000000 */
[----:B------:R-:W-:Y:S01]  /*3be0*/  SHF.L.U32 R21, R21, 0x17, RZ ;  /* 0x0000001715157819 */ /* 0x000fe200000006ff */
[----:B------:R-:W-:Y:S01]  /*3bf0*/  FADD R38, R10, -12583039 ;  /* 0xcb40007f0a267421 */ /* 0x000fe20000000000 */
[----:B--2---:R-:W-:Y:S01]  /*3c00*/  FFMA R11, R20, R11, 1 ;  /* 0x3f800000140b7423 */ /* 0x004fe2000000000b */
[----:B------:R-:W-:Y:S01]  /*3c10*/  IMAD.SHL.U32 R3, R3, 0x800000, RZ ;  /* 0x0080000003037824 */ /* 0x000fe200078e00ff */
[----:B------:R2:W-:Y:S01]  /*3c20*/  MUFU.EX2 R34, R31 ;  /* 0x0000001f00227308 */ /* 0x0005e20000000800 */
[----:B------:R-:W-:Y:S01]  /*3c30*/  FFMA R14, -R83, 1.4426950216293334961, -R14 ;  /* 0x3fb8aa3b530e7823 */ /* 0x000fe2000000090e */
[----:B------:R-:W-:Y:S01]  /*3c40*/  FFMA R39, -R84, 1.4426950216293334961, -R39 ;  /* 0x3fb8aa3b54277823 */ /* 0x000fe20000000927 */
[----:B------:R-:W-:Y:S01]  /*3c50*/  FFMA R43, -R80, 1.4426950216293334961, -R43 ;  /* 0x3fb8aa3b502b7823 */ /* 0x000fe2000000092b */
[----:B------:R-:W-:Y:S01]  /*3c60*/  FFMA R38, -R9, 1.4426950216293334961, -R38 ;  /* 0x3fb8aa3b09267823 */ /* 0x000fe20000000926 */
[----:B-1----:R-:W-:Y:S01]  /*3c70*/  FFMA R24, R21, R24, 1 ;  /* 0x3f80000015187423 */ /* 0x002fe20000000018 */
[----:B----4-:R-:W-:Y:S01]  /*3c80*/  FFMA R21, R3, R12, 1 ;  /* 0x3f80000003157423 */ /* 0x010fe2000000000c */
[----:B------:R-:W-:Y:S01]  /*3c90*/  FFMA R14, -R83, 1.925963033500011079e-08, R14 ;  /* 0x32a57060530e7823 */ /* 0x000fe2000000010e */
[----:B------:R1:W-:Y:S01]  /*3ca0*/  MUFU.EX2 R0, R37 ;  /* 0x0000002500007308 */ /* 0x0003e20000000800 */
[----:B--2---:R-:W-:Y:S01]  /*3cb0*/  FADD R31, R40, -12583039 ;  /* 0xcb40007f281f7421 */ /* 0x004fe20000000000 */
[----:B------:R-:W-:Y:S01]  /*3cc0*/  FFMA R39, -R84, 1.925963033500011079e-08, R39 ;  /* 0x32a5706054277823 */ /* 0x000fe20000000127 */
[----:B------:R-:W-:Y:S01]  /*3cd0*/  FFMA R43, -R80, 1.925963033500011079e-08, R43 ;  /* 0x32a57060502b7823 */ /* 0x000fe2000000012b */
[----:B------:R-:W-:Y:S01]  /*3ce0*/  IADD3 R3, R11, 0x1800000, RZ ;  /* 0x018000000b037810 */ /* 0x000fe20007ffe0ff */
[----:B------:R-:W-:Y:S01]  /*3cf0*/  FFMA R31, -R82, 1.4426950216293334961, -R31 ;  /* 0x3fb8aa3b521f7823 */ /* 0x000fe2000000091f */
[----:B------:R-:W-:Y:S01]  /*3d00*/  FFMA R38, -R9, 1.925963033500011079e-08, R38 ;  /* 0x32a5706009267823 */ /* 0x000fe20000000126 */
[----:B------:R-:W-:Y:S01]  /*3d10*/  SHF.L.U32 R28, R28, 0x17, RZ ;  /* 0x000000171c1c7819 */ /* 0x000fe200000006ff */
[----:B------:R-:W2:Y:S01]  /*3d20*/  MUFU.EX2 R26, R89 ;  /* 0x00000059001a7308 */ /* 0x000ea20000000800 */
[----:B-1----:R-:W-:Y:S01]  /*3d30*/  FADD R37, R41, -12583039 ;  /* 0xcb40007f29257421 */ /* 0x002fe20000000000 */
[----:B------:R-:W-:Y:S01]  /*3d40*/  FFMA R31, -R82, 1.925963033500011079e-08, R31 ;  /* 0x32a57060521f7823 */ /* 0x000fe2000000011f */
[----:B------:R-:W-:Y:S01]  /*3d50*/  LOP3.LUT R3, R3, 0x7f800000, RZ, 0xc0, !PT ;  /* 0x7f80000003037812 */ /* 0x000fe200078ec0ff */
[----:B------:R-:W-:-:S02]  /*3d60*/  IMAD.SHL.U32 R25, R25, 0x800000, RZ ;  /* 0x0080000019197824 */ /* 0x000fc400078e00ff */
[C---:B------:R-:W-:Y:S01]  /*3d70*/  FFMA R37, -R8.reuse, 1.4426950216293334961, -R37 ;  /* 0x3fb8aa3b08257823 */ /* 0x040fe20000000925 */
[----:B------:R-:W-:Y:S01]  /*3d80*/  IMAD.SHL.U32 R27, R27, 0x800000, RZ ;  /* 0x008000001b1b7824 */ /* 0x000fe200078e00ff */
[----:B------:R-:W-:Y:S01]  /*3d90*/  ISETP.GT.U32.AND P2, PT, R3, 0x1ffffff, PT ;  /* 0x01ffffff0300780c */ /* 0x000fe20003f44070 */
[----:B------:R-:W1:Y:S01]  /*3da0*/  MUFU.EX2 R92, R92 ;  /* 0x0000005c005c7308 */ /* 0x000e620000000800 */
[----:B------:R-:W-:Y:S01]  /*3db0*/  FFMA R37, -R8, 1.925963033500011079e-08, R37 ;  /* 0x32a5706008257823 */ /* 0x000fe20000000125 */
[----:B------:R-:W-:Y:S01]  /*3dc0*/  IMAD.SHL.U32 R29, R29, 0x800000, RZ ;  /* 0x008000001d1d7824 */ /* 0x000fe200078e00ff */
[----:B------:R-:W-:Y:S01]  /*3dd0*/  SHF.L.U32 R32, R32, 0x17, RZ ;  /* 0x0000001720207819 */ /* 0x000fe200000006ff */
[----:B------:R-:W-:Y:S01]  /*3de0*/  IMAD.SHL.U32 R33, R33, 0x800000, RZ ;  /* 0x0080000021217824 */ /* 0x000fe200078e00ff */
[----:B------:R-:W-:Y:S01]  /*3df0*/  SHF.L.U32 R10, R10, 0x17, RZ ;  /* 0x000000170a0a7819 */ /* 0x000fe200000006ff */
[----:B------:R-:W-:Y:S01]  /*3e00*/  IMAD.SHL.U32 R15, R15, 0x800000, RZ ;  /* 0x008000000f0f7824 */ /* 0x000fe200078e00ff */
[----:B------:R-:W-:Y:S01]  /*3e10*/  SHF.L.U32 R42, R42, 0x17, RZ ;  /* 0x000000172a2a7819 */ /* 0x000fe200000006ff */
[----:B------:R-:W3:Y:S01]  /*3e20*/  MUFU.EX2 R87, R87 ;  /* 0x0000005700577308 */ /* 0x000ee20000000800 */
[----:B------:R-:W-:Y:S01]  /*3e30*/  IMAD.SHL.U32 R35, R35, 0x800000, RZ ;  /* 0x0080000023237824 */ /* 0x000fe200078e00ff */
[----:B------:R-:W-:Y:S01]  /*3e40*/  BSSY B1, `(.L_x_55) ;  /* 0x0000021000017945 */ /* 0x000fe20003800000 */
[----:B------:R-:W-:-:S02]  /*3e50*/  IMAD.SHL.U32 R36, R36, 0x800000, RZ ;  /* 0x0080000024247824 */ /* 0x000fc400078e00ff */
[----:B--2---:R-:W-:Y:S01]  /*3e60*/  FFMA R25, R25, R26, 1 ;  /* 0x3f80000019197423 */ /* 0x004fe2000000001a */
[----:B------:R-:W-:Y:S02]  /*3e70*/  IMAD.SHL.U32 R40, R40, 0x800000, RZ ;  /* 0x0080000028287824 */ /* 0x000fe400078e00ff */
[----:B------:R-:W-:Y:S01]  /*3e80*/  FFMA R30, R29, R30, 1 ;  /* 0x3f8000001d1e7423 */ /* 0x000fe2000000001e */
[----:B------:R-:W-:Y:S01]  /*3e90*/  IMAD.SHL.U32 R41, R41, 0x800000, RZ ;  /* 0x0080000029297824 */ /* 0x000fe200078e00ff */
[----:B------:R-:W2:Y:S01]  /*3ea0*/  MUFU.EX2 R14, R14 ;  /* 0x0000000e000e7308 */ /* 0x000ea20000000800 */
[----:B-1----:R-:W-:Y:S01]  /*3eb0*/  FFMA R92, R27, R92, 1 ;  /* 0x3f8000001b5c7423 */ /* 0x002fe2000000005c */
[----:B------:R-:W-:Y:S01]  /*3ec0*/  FFMA R26, R32, R13, 1 ;  /* 0x3f800000201a7423 */ /* 0x000fe2000000000d */
[----:B------:R-:W-:-:S05]  /*3ed0*/  FFMA R35, R35, R0, 1 ;  /* 0x3f80000023237423 */ /* 0x000fca0000000000 */
[----:B------:R-:W1:Y:S01]  /*3ee0*/  MUFU.EX2 R39, R39 ;  /* 0x0000002700277308 */ /* 0x000e620000000800 */
[----:B---3--:R-:W-:Y:S01]  /*3ef0*/  FFMA R87, R28, R87, 1 ;  /* 0x3f8000001c577423 */ /* 0x008fe20000000057 */
[----:B------:R-:W-:-:S06]  /*3f00*/  FFMA R28, R15, R34, 1 ;  /* 0x3f8000000f1c7423 */ /* 0x000fcc0000000022 */
[----:B------:R-:W3:Y:S01]  /*3f10*/  MUFU.EX2 R9, R38 ;  /* 0x0000002600097308 */ /* 0x000ee20000000800 */
[----:B--2---:R-:W-:-:S07]  /*3f20*/  FFMA R27, R33, R14, 1 ;  /* 0x3f800000211b7423 */ /* 0x004fce000000000e */
[----:B------:R-:W2:Y:S01]  /*3f30*/  MUFU.EX2 R31, R31 ;  /* 0x0000001f001f7308 */ /* 0x000ea20000000800 */
[----:B-1----:R-:W-:-:S07]  /*3f40*/  FFMA R36, R36, R39, 1 ;  /* 0x3f80000024247423 */ /* 0x002fce0000000027 */
[----:B------:R-:W1:Y:S01]  /*3f50*/  MUFU.EX2 R8, R37 ;  /* 0x0000002500087308 */ /* 0x000e620000000800 */
[----:B---3--:R-:W-:-:S07]  /*3f60*/  FFMA R29, R10, R9, 1 ;  /* 0x3f8000000a1d7423 */ /* 0x008fce0000000009 */
[----:B------:R-:W3:Y:S01]  /*3f70*/  MUFU.EX2 R43, R43 ;  /* 0x0000002b002b7308 */ /* 0x000ee20000000800 */
[----:B--2---:R-:W-:Y:S01]  /*3f80*/  FFMA R40, R40, R31, 1 ;  /* 0x3f80000028287423 */ /* 0x004fe2000000001f */
[----:B-1----:R-:W-:Y:S01]  /*3f90*/  FFMA R41, R41, R8, 1 ;  /* 0x3f80000029297423 */ /* 0x002fe20000000008 */
[----:B---3--:R-:W-:Y:S01]  /*3fa0*/  FFMA R42, R42, R43, 1 ;  /* 0x3f8000002a2a7423 */ /* 0x008fe2000000002b */
[----:B------:R-:W-:Y:S06]  /*3fb0*/  @P2 BRA `(.L_x_56) ;  /* 0x0000000000142947 */ /* 0x000fec0003800000 */
[----:B------:R-:W-:Y:S01]  /*3fc0*/  IMAD.MOV.U32 R3, RZ, RZ, R11 ;  /* 0x000000ffff037224 */ /* 0x000fe200078e000b */
[----:B------:R-:W-:-:S07]  /*3fd0*/  MOV R34, 0x3ff0 ;  /* 0x00003ff000227802 */ /* 0x000fce0000000f00 */
[----:B------:R-:W-:Y:S05]  /*3fe0*/  CALL.REL.NOINC `($__internal_0_$__cuda_sm20_rcp_rn_f32_slowpath) ;  /* 0x0000006c003c7944 */ /* 0x000fea0003c00000 */
[----:B------:R-:W-:Y:S01]  /*3ff0*/  IMAD.MOV.U32 R8, RZ, RZ, R0 ;  /* 0x000000ffff087224 */ /* 0x000fe200078e0000 */
[----:B------:R-:W-:Y:S06]  /*4000*/  BRA `(.L_x_57) ;  /* 0x0000000000107947 */ /* 0x000fec0003800000 */
.L_x_56:
[----:B------:R-:W1:Y:S02]  /*4010*/  MUFU.RCP R8, R11 ;  /* 0x0000000b00087308 */ /* 0x000e640000001000 */
[----:B-1----:R-:W-:-:S04]  /*4020*/  FFMA R0, R11, R8, -1 ;  /* 0xbf8000000b007423 */ /* 0x002fc80000000008 */
[----:B------:R-:W-:-:S04]  /*4030*/  FADD.FTZ R3, -R0, -RZ ;  /* 0x800000ff00037221 */ /* 0x000fc80000010100 */
[----:B------:R-:W-:-:S07]  /*4040*/  FFMA R8, R8, R3, R8 ;  /* 0x0000000308087223 */ /* 0x000fce0000000008 */
.L_x_57:
[----:B------:R-:W-:Y:S05]  /*4050*/  BSYNC B1 ;  /* 0x0000000000017941 */ /* 0x000fea0003800000 */
.L_x_55:
[----:B------:R-:W-:Y:S01]  /*4060*/  IADD3 R0, R24, 0x1800000, RZ ;  /* 0x0180000018007810 */ /* 0x000fe20007ffe0ff */
[----:B------:R-:W-:Y:S03]  /*4070*/  BSSY B1, `(.L_x_58) ;  /* 0x000000d000017945 */ /* 0x000fe60003800000 */
[----:B------:R-:W-:-:S04]  /*4080*/  LOP3.LUT R0, R0, 0x7f800000, RZ, 0xc0, !PT ;  /* 0x7f80000000007812 */ /* 0x000fc800078ec0ff */
[----:B------:R-:W-:-:S13]  /*4090*/  ISETP.GT.U32.AND P2, PT, R0, 0x1ffffff, PT ;  /* 0x01ffffff0000780c */ /* 0x000fda0003f44070 */
[----:B------:R-:W-:Y:S05]  /*40a0*/  @P2 BRA `(.L_x_59) ;  /* 0x0000000000142947 */ /* 0x000fea0003800000 */
[----:B------:R-:W-:Y:S01]  /*40b0*/  IMAD.MOV.U32 R3, RZ, RZ, R24 ;  /* 0x000000ffff037224 */ /* 0x000fe200078e0018 */
[----:B------:R-:W-:-:S07]  /*40c0*/  MOV R34, 0x40e0 ;  /* 0x000040e000227802 */ /* 0x000fce0000000f00 */
[----:B------:R-:W-:Y:S05]  /*40d0*/  CALL.REL.NOINC `($__internal_0_$__cuda_sm20_rcp_rn_f32_slowpath) ;  /* 0x0000006c00007944 */ /* 0x000fea0003c00000 */
[----:B------:R-:W-:Y:S01]  /*40e0*/  IMAD.MOV.U32 R9, RZ, RZ, R0 ;  /* 0x000000ffff097224 */ /* 0x000fe200078e0000 */
[----:B------:R-:W-:Y:S06]  /*40f0*/  BRA `(.L_x_60) ;  /* 0x0000000000107947 */ /* 0x000fec0003800000 */
.L_x_59:
[----:B------:R-:W1:Y:S02]  /*4100*/  MUFU.RCP R9, R24 ;  /* 0x0000001800097308 */ /* 0x000e640000001000 */
[----:B-1----:R-:W-:-:S04]  /*4110*/  FFMA R0, R24, R9, -1 ;  /* 0xbf80000018007423 */ /* 0x002fc80000000009 */
[----:B------:R-:W-:-:S04]  /*4120*/  FADD.FTZ R0, -R0, -RZ ;  /* 0x800000ff00007221 */ /* 0x000fc80000010100 */
[----:B------:R-:W-:-:S07]  /*4130*/  FFMA R9, R9, R0, R9 ;  /* 0x0000000009097223 */ /* 0x000fce0000000009 */
.L_x_60:
[----:B------:R-:W-:Y:S05]  /*4140*/  BSYNC B1 ;  /* 0x0000000000017941 */ /* 0x000fea0003800000 */
.L_x_58:
        /* <DEDUP_REMOVED lines=10> */
.L_x_62:
[----:B------:R-:W1:Y:S02]  /*41f0*/  MUFU.RCP R12, R25 ;  /* 0x00000019000c7308 */ /* 0x000e640000001000 */
[----:B-1----:R-:W-:-:S04]  /*4200*/  FFMA R0, R25, R12, -1 ;  /* 0xbf80000019007423 */ /* 0x002fc8000000000c */
[----:B------:R-:W-:-:S04]  /*4210*/  FADD.FTZ R3, -R0, -RZ ;  /* 0x800000ff00037221 */ /* 0x000fc80000010100 */
[----:B------:R-:W-:-:S07]  /*4220*/  FFMA R12, R12, R3, R12 ;  /* 0x000000030c0c7223 */ /* 0x000fce000000000c */
.L_x_63:
[----:B------:R-:W-:Y:S05]  /*4230*/  BSYNC B1 ;  /* 0x0000000000017941 */ /* 0x000fea0003800000 */
.L_x_61:
        /* <DEDUP_REMOVED lines=10> */
.L_x_65:
[----:B------:R-:W1:Y:S02]  /*42e0*/  MUFU.RCP R13, R92 ;  /* 0x0000005c000d7308 */ /* 0x000e640000001000 */
[----:B-1----:R-:W-:-:S04]  /*42f0*/  FFMA R0, R92, R13, -1 ;  /* 0xbf8000005c007423 */ /* 0x002fc8000000000d */
[----:B------:R-:W-:-:S04]  /*4300*/  FADD.FTZ R0, -R0, -RZ ;  /* 0x800000ff00007221 */ /* 0x000fc80000010100 */
[----:B------:R-:W-:-:S07]  /*4310*/  FFMA R13, R13, R0, R13 ;  /* 0x000000000d0d7223 */ /* 0x000fce000000000d */
.L_x_66:
[----:B------:R-:W-:Y:S05]  /*4320*/  BSYNC B1 ;  /* 0x0000000000017941 */ /* 0x000fea0003800000 */
.L_x_64:
        /* <DEDUP_REMOVED lines=10> */
.L_x_68:
[----:B------:R-:W1:Y:S02]  /*43d0*/  MUFU.RCP R14, R87 ;  /* 0x00000057000e7308 */ /* 0x000e640000001000 */
[----:B-1----:R-:W-:-:S04]  /*43e0*/  FFMA R0, R87, R14, -1 ;  /* 0xbf80000057007423 */ /* 0x002fc8000000000e */
[----:B------:R-:W-:-:S04]  /*43f0*/  FADD.FTZ R3, -R0, -RZ ;  /* 0x800000ff00037221 */ /* 0x000fc80000010100 */
[----:B------:R-:W-:-:S07]  /*4400*/  FFMA R14, R14, R3, R14 ;  /* 0x000000030e0e7223 */ /* 0x000fce000000000e */
.L_x_69:
[----:B------:R-:W-:Y:S05]  /*4410*/  BSYNC B1 ;  /* 0x0000000000017941 */ /* 0x000fea0003800000 */
.L_x_67:
        /* <DEDUP_REMOVED lines=10> */
.L_x_71:
[----:B------:R-:W1:Y:S02]  /*44c0*/  MUFU.RCP R15, R30 ;  /* 0x0000001e000f7308 */ /* 0x000e640000001000 */
[----:B-1----:R-:W-:-:S04]  /*44d0*/  FFMA R0, R30, R15, -1 ;  /* 0xbf8000001e007423 */ /* 0x002fc8000000000f */
[----:B------:R-:W-:-:S04]  /*44e0*/  FADD.FTZ R0, -R0, -RZ ;  /* 0x800000ff00007221 */ /* 0x000fc80000010100 */
[----:B------:R-:W-:-:S07]  /*44f0*/  FFMA R15, R15, R0, R15 ;  /* 0x000000000f0f7223 */ /* 0x000fce000000000f */
.L_x_72:
[----:B------:R-:W-:Y:S05]  /*4500*/  BSYNC B1 ;  /* 0x0000000000017941 */ /* 0x000fea0003800000 */
.L_x_70:
        /* <DEDUP_REMOVED lines=10> */
.L_x_74:
[----:B------:R-:W1:Y:S02]  /*45b0*/  MUFU.RCP R20, R21 ;  /* 0x0000001500147308 */ /* 0x000e640000001000 */
[----:B-1----:R-:W-:-:S04]  /*45c0*/  FFMA R0, R21, R20, -1 ;  /* 0xbf80000015007423 */ /* 0x002fc80000000014 */
[----:B------:R-:W-:-:S04]  /*45d0*/  FADD.FTZ R3, -R0, -RZ ;  /* 0x800000ff00037221 */ /* 0x000fc80000010100 */
[----:B------:R-:W-:-:S07]  /*45e0*/  FFMA R20, R20, R3, R20 ;  /* 0x0000000314147223 */ /* 0x000fce0000000014 */
.L_x_75:
[----:B------:R-:W-:Y:S05]  /*45f0*/  BSYNC B1 ;  /* 0x0000000000017941 */ /* 0x000fea0003800000 */
.L_x_73:
        /* <DEDUP_REMOVED lines=10> */
.L_x_77:
[----:B------:R-:W1:Y:S02]  /*46a0*/  MUFU.RCP R21, R26 ;  /* 0x0000001a00157308 */ /* 0x000e640000001000 */
[----:B-1----:R-:W-:-:S04]  /*46b0*/  FFMA R0, R26, R21, -1 ;  /* 0xbf8000001a007423 */ /* 0x002fc80000000015 */
[----:B------:R-:W-:-:S04]  /*46c0*/  FADD.FTZ R0, -R0, -RZ ;  /* 0x800000ff00007221 */ /* 0x000fc80000010100 */
[----:B------:R-:W-:-:S07]  /*46d0*/  FFMA R21, R21, R0, R21 ;  /* 0x0000000015157223 */ /* 0x000fce0000000015 */
.L_x_78:
[----:B------:R-:W-:Y:S05]  /*46e0*/  BSYNC B1 ;  /* 0x0000000000017941 */ /* 0x000fea0003800000 */
.L_x_76:
        /* <DEDUP_REMOVED lines=10> */
.L_x_80:
[----:B------:R-:W1:Y:S02]  /*4790*/  MUFU.RCP R24, R27 ;  /* 0x0000001b00187308 */ /* 0x000e640000001000 */
[----:B-1----:R-:W-:-:S04]  /*47a0*/  FFMA R0, R27, R24, -1 ;  /* 0xbf8000001b007423 */ /* 0x002fc80000000018 */
[----:B------:R-:W-:-:S04]  /*47b0*/  FADD.FTZ R3, -R0, -RZ ;  /* 0x800000ff00037221 */ /* 0x000fc80000010100 */
[----:B------:R-:W-:-:S07]  /*47c0*/  FFMA R24, R24, R3, R24 ;  /* 0x0000000318187223 */ /* 0x000fce0000000018 */
.L_x_81:
[----:B------:R-:W-:Y:S05]  /*47d0*/  BSYNC B1 ;  /* 0x0000000000017941 */ /* 0x000fea0003800000 */
.L_x_79:
        /* <DEDUP_REMOVED lines=10> */
.L_x_83:
[----:B------:R-:W1:Y:S02]  /*4880*/  MUFU.RCP R25, R28 ;  /* 0x0000001c00197308 */ /* 0x000e640000001000 */
[----:B-1----:R-:W-:-:S04]  /*4890*/  FFMA R0, R28, R25, -1 ;  /* 0xbf8000001c007423 */ /* 0x002fc80000000019 */
[----:B------:R-:W-:-:S04]  /*48a0*/  FADD.FTZ R0, -R0, -RZ ;  /* 0x800000ff00007221 */ /* 0x000fc80000010100 */
[----:B------:R-:W-:-:S07]  /*48b0*/  FFMA R25, R25, R0, R25 ;  /* 0x0000000019197223 */ /* 0x000fce0000000019 */
.L_x_84:
[----:B------:R-:W-:Y:S05]  /*48c0*/  BSYNC B1 ;  /* 0x0000000000017941 */ /* 0x000fea0003800000 */
.L_x_82:
        /* <DEDUP_REMOVED lines=10> */
.L_x_86:
[----:B------:R-:W1:Y:S02]  /*4970*/  MUFU.RCP R26, R35 ;  /* 0x00000023001a7308 */ /* 0x000e640000001000 */
[----:B-1----:R-:W-:-:S04]  /*4980*/  FFMA R0, R35, R26, -1 ;  /* 0xbf80000023007423 */ /* 0x002fc8000000001a */
[----:B------:R-:W-:-:S04]  /*4990*/  FADD.FTZ R3, -R0, -RZ ;  /* 0x800000ff00037221 */ /* 0x000fc80000010100 */
[----:B------:R-:W-:-:S07]  /*49a0*/  FFMA R26, R26, R3, R26 ;  /* 0x000000031a1a7223 */ /* 0x000fce000000001a */
.L_x_87:
[----:B------:R-:W-:Y:S05]  /*49b0*/  BSYNC B1 ;  /* 0x0000000000017941 */ /* 0x000fea0003800000 */
.L_x_85:
        /* <DEDUP_REMOVED lines=10> */
.L_x_89:
[----:B------:R-:W1:Y:S02]  /*4a60*/  MUFU.RCP R27, R36 ;  /* 0x00000024001b7308 */ /* 0x000e640000001000 */
[----:B-1----:R-:W-:-:S04]  /*4a70*/  FFMA R0, R36, R27, -1 ;  /* 0xbf80000024007423 */ /* 0x002fc8000000001b */
[----:B------:R-:W-:-:S04]  /*4a80*/  FADD.FTZ R0, -R0, -RZ ;  /* 0x800000ff00007221 */ /* 0x000fc80000010100 */
[----:B------:R-:W-:-:S07]  /*4a90*/  FFMA R27, R27, R0, R27 ;  /* 0x000000001b1b7223 */ /* 0x000fce000000001b */
.L_x_90:
[----:B------:R-:W-:Y:S05]  /*4aa0*/  BSYNC B1 ;  /* 0x0000000000017941 */ /* 0x000fea0003800000 */
.L_x_88:
        /* <DEDUP_REMOVED lines=10> */
.L_x_92:
[----:B------:R-:W1:Y:S02]  /*4b50*/  MUFU.RCP R28, R29 ;  /* 0x0000001d001c7308 */ /* 0x000e640000001000 */
[----:B-1----:R-:W-:-:S04]  /*4b60*/  FFMA R0, R29, R28, -1 ;  /* 0xbf8000001d007423 */ /* 0x002fc8000000001c */
[----:B------:R-:W-:-:S04]  /*4b70*/  FADD.FTZ R3, -R0, -RZ ;  /* 0x800000ff00037221 */ /* 0x000fc80000010100 */
[----:B------:R-:W-:-:S07]  /*4b80*/  FFMA R28, R28, R3, R28 ;  /* 0x000000031c1c7223 */ /* 0x000fce000000001c */
.L_x_93:
[----:B------:R-:W-:Y:S05]  /*4b90*/  BSYNC B1 ;  /* 0x0000000000017941 */ /* 0x000fea0003800000 */
.L_x_91:
        /* <DEDUP_REMOVED lines=10> */
.L_x_95:
[----:B------:R-:W1:Y:S02]  /*4c40*/  MUFU.RCP R29, R40 ;  /* 0x00000028001d7308 */ /* 0x000e640000001000 */
[----:B-1----:R-:W-:-:S04]  /*4c50*/  FFMA R0, R40, R29, -1 ;  /* 0xbf80000028007423 */ /* 0x002fc8000000001d */
[----:B------:R-:W-:-:S04]  /*4c60*/  FADD.FTZ R0, -R0, -RZ ;  /* 0x800000ff00007221 */ /* 0x000fc80000010100 */
[----:B------:R-:W-:-:S07]  /*4c70*/  FFMA R29, R29, R0, R29 ;  /* 0x000000001d1d7223 */ /* 0x000fce000000001d */
.L_x_96:
[----:B------:R-:W-:Y:S05]  /*4c80*/  BSYNC B1 ;  /* 0x0000000000017941 */ /* 0x000fea0003800000 */
.L_x_94:
        /* <DEDUP_REMOVED lines=10> */
.L_x_98:
[----:B------:R-:W1:Y:S02]  /*4d30*/  MUFU.RCP R30, R41 ;  /* 0x00000029001e7308 */ /* 0x000e640000001000 */
[----:B-1----:R-:W-:-:S04]  /*4d40*/  FFMA R0, R41, R30, -1 ;  /* 0xbf80000029007423 */ /* 0x002fc8000000001e */
[----:B------:R-:W-:-:S04]  /*4d50*/  FADD.FTZ R3, -R0, -RZ ;  /* 0x800000ff00037221 */ /* 0x000fc80000010100 */
[----:B------:R-:W-:-:S07]  /*4d60*/  FFMA R30, R30, R3, R30 ;  /* 0x000000031e1e7223 */ /* 0x000fce000000001e */
.L_x_99:
[----:B------:R-:W-:Y:S05]  /*4d70*/  BSYNC B1 ;  /* 0x0000000000017941 */ /* 0x000fea0003800000 */
.L_x_97:
        /* <DEDUP_REMOVED lines=10> */
.L_x_101:
[----:B------:R-:W1:Y:S02]  /*4e20*/  MUFU.RCP R3, R42 ;  /* 0x0000002a00037308 */ /* 0x000e640000001000 */
[----:B-1----:R-:W-:-:S04]  /*4e30*/  FFMA R0, R42, R3, -1 ;  /* 0xbf8000002a007423 */ /* 0x002fc80000000003 */
[----:B------:R-:W-:-:S04]  /*4e40*/  FADD.FTZ R0, -R0, -RZ ;  /* 0x800000ff00007221 */ /* 0x000fc80000010100 */
[----:B------:R-:W-:-:S07]  /*4e50*/  FFMA R3, R3, R0, R3 ;  /* 0x0000000003037223 */ /* 0x000fce0000000003 */
.L_x_102:
[----:B------:R-:W-:Y:S05]  /*4e60*/  BSYNC B1 ;  /* 0x0000000000017941 */ /* 0x000fea0003800000 */
.L_x_100:
[----:B------:R-:W-:Y:S02]  /*4e70*/  SHF.R.U32.HI R10, RZ, 0x4, R18 ;  /* 0x00000004ff0a7819 */ /* 0x000fe40000011612 */
[----:B------:R-:W-:Y:S02]  /*4e80*/  F2FP.SATFINITE.E4M3.F32.PACK_AB_MERGE_C R0, R9, R8, RZ ;  /* 0x000000080900723e */ /* 0x000fe400048070ff */
[----:B------:R-:W-:Y:S02]  /*4e90*/  F2FP.SATFINITE.E4M3.F32.PACK_AB_MERGE_C R9, R3, R30, RZ ;  /* 0x0000001e0309723e */ /* 0x000fe400048070ff */
[----:B------:R-:W-:Y:S02]  /*4ea0*/  F2FP.SATFINITE.E4M3.F32.PACK_AB_MERGE_C R12, R13, R12, RZ ;  /* 0x0000000c0d0c723e */ /* 0x000fe400048070ff */
[----:B------:R-:W-:Y:S02]  /*4eb0*/  F2FP.SATFINITE.E4M3.F32.PACK_AB_MERGE_C R14, R15, R14, RZ ;  /* 0x0000000e0f0e723e */ /* 0x000fe400048070ff */
[----:B------:R-:W-:-:S02]  /*4ec0*/  LOP3.LUT P2, RZ, R10, 0x1, RZ, 0xc0, !PT ;  /* 0x000000010aff7812 */ /* 0x000fc4000784c0ff */
[----:B------:R-:W-:Y:S02]  /*4ed0*/  F2FP.SATFINITE.E4M3.F32.PACK_AB_MERGE_C R20, R21, R20, RZ ;  /* 0x000000141514723e */ /* 0x000fe400048070ff */
[----:B------:R-:W-:Y:S02]  /*4ee0*/  F2FP.SATFINITE.E4M3.F32.PACK_AB_MERGE_C R25, R25, R24, RZ ;  /* 0x000000181919723e */ /* 0x000fe400048070ff */
[----:B------:R-:W-:Y:S02]  /*4ef0*/  F2FP.SATFINITE.E4M3.F32.PACK_AB_MERGE_C R27, R27, R26, RZ ;  /* 0x0000001a1b1b723e */ /* 0x000fe400048070ff */
[----:B------:R-:W-:Y:S02]  /*4f00*/  F2FP.SATFINITE.E4M3.F32.PACK_AB_MERGE_C R29, R29, R28, RZ ;  /* 0x0000001c1d1d723e */ /* 0x000fe400048070ff */
[----:B------:R-:W-:Y:S01]  /*4f10*/  MOV R3, 0x10 ;  /* 0x0000001000037802 */ /* 0x000fe20000000f00 */
[----:B------:R-:W-:Y:S06]  /*4f20*/  @P5 BRA `(.L_x_103) ;  /* 0x0000000000045947 */ /* 0x000fec0003800000 */
[----:B------:R-:W-:-:S04]  /*4f30*/  DEPBAR.LE SB0, 0x1 ;  /* 0x000080400000791a */ /* 0x000fc80000000000 */
.L_x_103:
[----:B------:R-:W-:Y:S05]  /*4f40*/  WARPSYNC.ALL ;  /* 0x0000000000007948 */ /* 0x000fea0003800000 */
[----:B------:R-:W-:Y:S01]  /*4f50*/  BAR.SYNC.DEFER_BLOCKING 0x1, 0x100 ;  /* 0x0044000000007b1d */ /* 0x000fe20000010000 */
[----:B------:R-:W-:-:S05]  /*4f60*/  SEL R3, R3, 0xfffffff0, !P2 ;  /* 0xfffffff003037807 */ /* 0x000fca0005000000 */
[----:B------:R-:W-:Y:S01]  /*4f70*/  IMAD.IADD R8, R60, 0x1, R3 ;  /* 0x000000013c087824 */ /* 0x000fe200078e0203 */
[----:B------:R-:W-:Y:S01]  /*4f80*/  BSSY B0, `(.L_x_104) ;  /* 0x0000016000007945 */ /* 0x000fe20003800000 */
[----:B------:R1:W-:Y:S04]  /*4f90*/  STS.U16 [R57+UR49+0x2200], R0 ;  /* 0x0022000039007988 */ /* 0x0003e80008000431 */
[----:B------:R1:W-:Y:S04]  /*4fa0*/  STS.U16 [R57+UR49+0x2300], R12 ;  /* 0x0023000c39007988 */ /* 0x0003e80008000431 */
[----:B------:R1:W-:Y:S04]  /*4fb0*/  STS.U16 [R57+UR49+0x2208], R14 ;  /* 0x0022080e39007988 */ /* 0x0003e80008000431 */
[----:B------:R1:W-:Y:S04]  /*4fc0*/  STS.U16 [R57+UR49+0x2308], R20 ;  /* 0x0023081439007988 */ /* 0x0003e80008000431 */
[----:B------:R1:W-:Y:S04]  /*4fd0*/  STS.U16 [R8+0x2200], R25 ;  /* 0x0022001908007388 */ /* 0x0003e80000000400 */
[----:B------:R1:W-:Y:S04]  /*4fe0*/  STS.U16 [R8+0x2300], R27 ;  /* 0x0023001b08007388 */ /* 0x0003e80000000400 */
[----:B------:R1:W-:Y:S04]  /*4ff0*/  STS.U16 [R8+0x2208], R29 ;  /* 0x0022081d08007388 */ /* 0x0003e80000000400 */
[----:B------:R1:W-:Y:S01]  /*5000*/  STS.U16 [R8+0x2308], R9 ;  /* 0x0023080908007388 */ /* 0x0003e20000000400 */
[----:B------:R-:W-:Y:S01]  /*5010*/  @!PT LDS RZ, [RZ] ;  /* 0x00000000fffff984 */ /* 0x000fe20000000800 */
[----:B------:R-:W-:Y:S01]  /*5020*/  @!PT LDS RZ, [RZ] ;  /* 0x00000000fffff984 */ /* 0x000fe20000000800 */
[----:B------:R-:W-:Y:S01]  /*5030*/  @!PT LDS RZ, [RZ] ;  /* 0x00000000fffff984 */ /* 0x000fe20000000800 */
[----:B------:R-:W-:Y:S01]  /*5040*/  @!PT LDS RZ, [RZ] ;  /* 0x00000000fffff984 */ /* 0x000fe20000000800 */
[----:B------:R2:W-:Y:S06]  /*5050*/  MEMBAR.ALL.CTA ;  /* 0x0000000000007992 */ /* 0x0005ec0000008000 */
[----:B--2---:R-:W2:Y:S02]  /*5060*/  FENCE.VIEW.ASYNC.S ;  /* 0x00000000000073c6 */ /* 0x004ea40000000000 */
[----:B--2---:R-:W-:Y:S06]  /*5070*/  BAR.SYNC.DEFER_BLOCKING 0x1, 0x100 ;  /* 0x0044000000007b1d */ /* 0x004fec0000010000 */
[----:B-1----:R-:W-:Y:S05]  /*5080*/  @P5 BRA `(.L_x_105) ;  /* 0x0000000000145947 */ /* 0x002fea0003800000 */
[----:B------:R-:W-:Y:S02]  /*5090*/  UIADD3 UR4, UP0, UR40, 0x4f0, URZ ;  /* 0x000004f028047890 */ /* 0x000fe4000ff1e03f */
[----:B------:R-:W-:Y:S02]  /*50a0*/  UIADD3 UR44, UR49, 0x2200, URZ ;  /* 0x00002200312c7890 */ /* 0x000fe4000fffe03f */
[----:B------:R-:W-:-:S09]  /*50b0*/  UIADD3.X UR5, URZ, UR41, URZ, UP0, !UPT ;  /* 0x000000293f057290 */ /* 0x000fd200087fe43f */
[----:B------:R1:W-:Y:S02]  /*50c0*/  UTMASTG.3D [UR44], [UR4] ;  /* 0x0000002c040073b5 */ /* 0x0003e40008010000 */
[----:B-1----:R0:W-:Y:S02]  /*50d0*/  UTMACMDFLUSH ;  /* 0x00000000000079b7 */ /* 0x0021e40000000000 */
.L_x_105:
[----:B------:R-:W-:Y:S05]  /*50e0*/  BSYNC B0 ;  /* 0x0000000000007941 */ /* 0x000fea0003800000 */
.L_x_104:
[----:B------:R-:W-:Y:S04]  /*50f0*/  BSSY B0, `(.L_x_106) ;  /* 0x000002e000007945 */ /* 0x000fe80003800000 */
[----:B------:R-:W-:Y:S05]  /*5100*/  @P0 BRA `(.L_x_107) ;  /* 0x0000000000b00947 */ /* 0x000fea0003800000 */
[----:B------:R-:W-:-:S13]  /*5110*/  ISETP.NE.AND P2, PT, R58, 0x3, PT ;  /* 0x000000033a00780c */ /* 0x000fda0003f45270 */
[----:B------:R-:W-:Y:S05]  /*5120*/  @!P2 BRA `(.L_x_108) ;  /* 0x000000000004a947 */ /* 0x000fea0003800000 */
[----:B------:R-:W-:Y:S01]  /*5130*/  BPT.TRAP 0x1 ;  /* 0x000000040000795c */ /* 0x000fe20000300000 */
.L_x_108:
[----:B------:R-:W-:Y:S01]  /*5140*/  LEA R12, R62, UR49, 0x3 ;  /* 0x000000313e0c7c11 */ /* 0x000fe2000f8e18ff */
[----:B------:R-:W-:Y:S01]  /*5150*/  BSSY B1, `(.L_x_109) ;  /* 0x0000004000017945 */ /* 0x000fe20003800000 */
[----:B------:R-:W-:-:S04]  /*5160*/  SHF.L.U32 R9, R59, 0x1f, RZ ;  /* 0x0000001f3b097819 */ /* 0x000fc800000006ff */
[----:B------:R-:W1:Y:S02]  /*5170*/  SYNCS.PHASECHK.TRANS64.TRYWAIT P0, [R12+URZ+0x110], R9 ;  /* 0x000110090c0075a7 */ /* 0x000e64000800017f */
[----:B-1----:R-:W-:Y:S05]  /*5180*/  @!P0 BRA `(.L_x_110) ;  /* 0x0000005000d08947 */ /* 0x002fea0003800000 */
.L_x_239:
[----:B------:R-:W-:Y:S05]  /*5190*/  BSYNC B1 ;  /* 0x0000000000017941 */ /* 0x000fea0003800000 */
.L_x_109:
[----:B------:R-:W-:Y:S04]  /*51a0*/  BSSY B1, `(.L_x_111) ;  /* 0x0000011000017945 */ /* 0x000fe80003800000 */
[----:B------:R-:W-:Y:S05]  /*51b0*/  @P1 BRA `(.L_x_112) ;  /* 0x00000000003c1947 */ /* 0x000fea0003800000 */
[----:B------:R-:W-:-:S05]  /*51c0*/  IMAD R13, R62, 0x1000, R57 ;  /* 0x000010003e0d7824 */ /* 0x000fca00078e0239 */
[----:B------:R-:W-:Y:S01]  /*51d0*/  IADD3 R0, R13, UR49, RZ ;  /* 0x000000310d007c10 */ /* 0x000fe2000fffe0ff */
[----:B------:R-:W-:Y:S04]  /*51e0*/  LDS.U16 R4, [R13+UR49+0x300] ;  /* 0x000300310d047984 */ /* 0x000fe80008000400 */
[----:B------:R-:W-:Y:S01]  /*51f0*/  IMAD.IADD R11, R0, 0x1, R3 ;  /* 0x00000001000b7824 */ /* 0x000fe200078e0203 */
[----:B------:R-:W-:Y:S04]  /*5200*/  LDS.U16 R5, [R13+UR49+0x308] ;  /* 0x000308310d057984 */ /* 0x000fe80008000400 */
[----:B------:R-:W-:Y:S04]  /*5210*/  LDS.U16 R6, [R11+0x300] ;  /* 0x000300000b067984 */ /* 0x000fe80000000400 */
[----:B------:R-:W2:Y:S04]  /*5220*/  LDS.U16 R7, [R11+0x200] ;  /* 0x000200000b077984 */ /* 0x000ea80000000400 */
[----:B------:R-:W3:Y:S04]  /*5230*/  LDS.U16 R3, [R13+UR49+0x200] ;  /* 0x000200310d037984 */ /* 0x000ee80008000400 */
[----:B------:R-:W4:Y:S04]  /*5240*/  LDS.U16 R0, [R13+UR49+0x208] ;  /* 0x000208310d007984 */ /* 0x000f280008000400 */
[----:B-1----:R-:W-:Y:S04]  /*5250*/  LDS.U16 R9, [R11+0x308] ;  /* 0x000308000b097984 */ /* 0x002fe80000000400 */
[----:B------:R-:W1:Y:S01]  /*5260*/  LDS.U16 R10, [R11+0x208] ;  /* 0x000208000b0a7984 */ /* 0x000e620000000400 */
[----:B--2---:R-:W-:-:S02]  /*5270*/  PRMT R6, R7, 0x5410, R6 ;  /* 0x0000541007067816 */ /* 0x004fc40000000006 */
[----:B---3--:R-:W-:Y:S02]  /*5280*/  PRMT R4, R3, 0x5410, R4 ;  /* 0x0000541003047816 */ /* 0x008fe40000000004 */
[----:B----4-:R-:W-:Y:S02]  /*5290*/  PRMT R5, R0, 0x5410, R5 ;  /* 0x0000541000057816 */ /* 0x010fe40000000005 */
[----:B-1----:R-:W-:-:S07]  /*52a0*/  PRMT R7, R10, 0x5410, R9 ;  /* 0x000054100a077816 */ /* 0x002fce0000000009 */
.L_x_112:
[----:B------:R-:W-:Y:S05]  /*52b0*/  BSYNC B1 ;  /* 0x0000000000017941 */ /* 0x000fea0003800000 */
.L_x_111:
        /* <DEDUP_REMOVED lines=8> */
.L_x_113:
[----:B------:R-:W3:Y:S01]  /*5340*/  S2R R3, SR_CgaCtaId ;  /* 0x0000000000037919 */ /* 0x000ee20000008800 */
[----:B------:R-:W-:Y:S01]  /*5350*/  VIADD R0, R12, 0x120 ;  /* 0x000001200c007836 */ /* 0x000fe20000000000 */
[----:B------:R-:W-:-:S04]  /*5360*/  IADD3 R62, R62, 0x1, RZ ;  /* 0x000000013e3e7810 */ /* 0x000fc80007ffe0ff */
[----:B------:R-:W-:-:S04]  /*5370*/  ISETP.NE.AND P0, PT, R62, 0x2, PT ;  /* 0x000000023e00780c */ /* 0x000fc80003f05270 */
[----:B------:R-:W-:Y:S02]  /*5380*/  SEL R62, R62, RZ, P0 ;  /* 0x000000ff3e3e7207 */ /* 0x000fe40000000000 */
[----:B---3--:R-:W-:-:S04]  /*5390*/  PRMT R0, R3, 0x654, R0 ;  /* 0x0000065403007816 */ /* 0x008fc80000000000 */
[----:B--2---:R2:W-:Y:S02]  /*53a0*/  SYNCS.ARRIVE.TRANS64.RED.A1T0 RZ, [R0+URZ], RZ ;  /* 0x000000ff00ff79a7 */ /* 0x0045e4000810043f */
[----:B--2---:R-:W-:-:S04]  /*53b0*/  SEL R0, RZ, 0x1, P0 ;  /* 0x00000001ff007807 */ /* 0x004fc80000000000 */
[----:B------:R-:W-:-:S07]  /*53c0*/  LOP3.LUT R59, R59, R0, RZ, 0x3c, !PT ;  /* 0x000000003b3b7212 */ /* 0x000fce00078e3cff */
.L_x_107:
[----:B------:R-:W-:Y:S05]  /*53d0*/  BSYNC B0 ;  /* 0x0000000000007941 */ /* 0x000fea0003800000 */
.L_x_106:
[----:B------:R-:W-:Y:S01]  /*53e0*/  F2FP.F16.E4M3.UNPACK_B R0, R4 ;  /* 0x00000004ff00723e */ /* 0x000fe200020006ff */
[C---:B------:R-:W-:Y:S01]  /*53f0*/  FMUL R11, R56.reuse, R78 ;  /* 0x0000004e380b7220 */ /* 0x040fe20000400000 */
[----:B------:R-:W-:Y:S01]  /*5400*/  F2FP.F16.E4M3.UNPACK_B R4, R4.H1 ;  /* 0x00000004ff04723e */ /* 0x000fe200030006ff */
[C---:B-1----:R-:W-:Y:S01]  /*5410*/  FMUL R12, R56.reuse, R75 ;  /* 0x0000004b380c7220 */ /* 0x042fe20000400000 */
[----:B------:R-:W-:Y:S01]  /*5420*/  F2FP.F16.E4M3.UNPACK_B R3, R5 ;  /* 0x00000005ff03723e */ /* 0x000fe200020006ff */
[--C-:B------:R-:W-:Y:S02]  /*5430*/  HADD2.F32 R10, -RZ, R0.reuse.H0_H0 ;  /* 0x20000000ff0a7230 */ /* 0x100fe40000004100 */
[C---:B------:R-:W-:Y:S01]  /*5440*/  FMUL R14, R56.reuse, R73 ;  /* 0x00000049380e7220 */ /* 0x040fe20000400000 */
[----:B------:R-:W-:Y:S01]  /*5450*/  HADD2.F32 R0, -RZ, R0.H1_H1 ;  /* 0x30000000ff007230 */ /* 0x000fe20000004100 */
[----:B------:R-:W-:Y:S01]  /*5460*/  F2FP.F16.E4M3.UNPACK_B R5, R5.H1 ;  /* 0x00000005ff05723e */ /* 0x000fe200030006ff */
[----:B------:R-:W-:Y:S01]  /*5470*/  FMUL R71, R56, R71 ;  /* 0x0000004738477220 */ /* 0x000fe20000400000 */
[----:B------:R-:W-:Y:S01]  /*5480*/  FFMA R9, R23, R10, R12 ;  /* 0x0000000a17097223 */ /* 0x000fe2000000000c */
[----:B------:R-:W-:-:S02]  /*5490*/  HADD2.F32 R10, -RZ, R3.H0_H0 ;  /* 0x20000003ff0a7230 */ /* 0x000fc40000004100 */
[C---:B------:R-:W-:Y:S01]  /*54a0*/  FFMA R11, R23.reuse, R0, R11 ;  /* 0x00000000170b7223 */ /* 0x040fe2000000000b */
[--C-:B------:R-:W-:Y:S02]  /*54b0*/  HADD2.F32 R0, -RZ, R4.reuse.H0_H0 ;  /* 0x20000004ff007230 */ /* 0x100fe40000004100 */
[C---:B------:R-:W-:Y:S01]  /*54c0*/  FMUL R15, R56.reuse, R74 ;  /* 0x0000004a380f7220 */ /* 0x040fe20000400000 */
[----:B------:R-:W-:Y:S02]  /*54d0*/  HADD2.F32 R4, -RZ, R4.H1_H1 ;  /* 0x30000004ff047230 */ /* 0x000fe40000004100 */
[C---:B------:R-:W-:Y:S01]  /*54e0*/  FMUL R20, R56.reuse, R69 ;  /* 0x0000004538147220 */ /* 0x040fe20000400000 */
[----:B------:R-:W-:Y:S02]  /*54f0*/  HADD2.F32 R12, -RZ, R3.H1_H1 ;  /* 0x30000003ff0c7230 */ /* 0x000fe40000004100 */
[----:B------:R-:W-:Y:S01]  /*5500*/  FMUL R3, R56, R76 ;  /* 0x0000004c38037220 */ /* 0x000fe20000400000 */
[----:B------:R-:W-:Y:S01]  /*5510*/  FFMA R14, R23, R0, R14 ;  /* 0x00000000170e7223 */ /* 0x000fe2000000000e */
[----:B------:R-:W-:-:S02]  /*5520*/  HADD2.F32 R0, -RZ, R5.H0_H0 ;  /* 0x20000005ff007230 */ /* 0x000fc40000004100 */
[C---:B------:R-:W-:Y:S01]  /*5530*/  FFMA R71, R23.reuse, R10, R71 ;  /* 0x0000000a17477223 */ /* 0x040fe20000000047 */
[C---:B------:R-:W-:Y:S01]  /*5540*/  FFMA R13, R23.reuse, R4, R3 ;  /* 0x00000004170d7223 */ /* 0x040fe20000000003 */
[----:B------:R-:W-:Y:S01]  /*5550*/  F2FP.F16.E4M3.UNPACK_B R3, R6 ;  /* 0x00000006ff03723e */ /* 0x000fe200020006ff */
[----:B------:R-:W-:Y:S02]  /*5560*/  IMAD.MOV.U32 R41, RZ, RZ, 0x3bbb989d ;  /* 0x3bbb989dff297424 */ /* 0x000fe400078e00ff */
[C---:B------:R-:W-:Y:S01]  /*5570*/  FFMA R12, R23.reuse, R12, R15 ;  /* 0x0000000c170c7223 */ /* 0x040fe2000000000f */
[----:B------:R-:W-:Y:S01]  /*5580*/  FFMA R20, R23, R0, R20 ;  /* 0x0000000017147223 */ /* 0x000fe20000000014 */
[----:B------:R-:W-:Y:S02]  /*5590*/  IMAD.MOV.U32 R43, RZ, RZ, 0x437c0000 ;  /* 0x437c0000ff2b7424 */ /* 0x000fe400078e00ff */
[----:B------:R-:W-:Y:S01]  /*55a0*/  FFMA.SAT R15, -R9, R41, 0.5 ;  /* 0x3f000000090f7423 */ /* 0x000fe20000002129 */
[----:B------:R-:W-:-:S02]  /*55b0*/  HADD2.F32 R10, -RZ, R3.H0_H0 ;  /* 0x20000003ff0a7230 */ /* 0x000fc40000004100 */
[-C--:B------:R-:W-:Y:S01]  /*55c0*/  FFMA.SAT R24, -R14, R41.reuse, 0.5 ;  /* 0x3f0000000e187423 */ /* 0x080fe20000002129 */
[----:B------:R-:W-:Y:S02]  /*55d0*/  HADD2.F32 R0, -RZ, R3.H1_H1 ;  /* 0x30000003ff007230 */ /* 0x000fe40000004100 */
[----:B------:R-:W-:Y:S01]  /*55e0*/  FFMA.SAT R3, -R11, R41, 0.5 ;  /* 0x3f0000000b037423 */ /* 0x000fe20000002129 */
[----:B------:R-:W-:Y:S02]  /*55f0*/  HADD2.F32 R4, -RZ, R5.H1_H1 ;  /* 0x30000005ff047230 */ /* 0x000fe40000004100 */
[----:B------:R-:W-:Y:S01]  /*5600*/  FMUL R5, R56, R72 ;  /* 0x0000004838057220 */ /* 0x000fe20000400000 */
[-C--:B------:R-:W-:Y:S01]  /*5610*/  FFMA.RM R15, R15, R43.reuse, 12582913 ;  /* 0x4b4000010f0f7423 */ /* 0x080fe2000000402b */
[-C--:B------:R-:W-:Y:S01]  /*5620*/  FFMA.RM R21, R3, R43.reuse, 12582913 ;  /* 0x4b40000103157423 */ /* 0x080fe2000000402b */
[----:B------:R-:W-:Y:S01]  /*5630*/  FFMA.RM R25, R24, R43, 12582913 ;  /* 0x4b40000118197423 */ /* 0x000fe2000000402b */
[----:B------:R-:W-:Y:S01]  /*5640*/  FFMA R5, R23, R4, R5 ;  /* 0x0000000417057223 */ /* 0x000fe20000000005 */
[----:B------:R-:W-:Y:S01]  /*5650*/  FADD R4, R15, -12583039 ;  /* 0xcb40007f0f047421 */ /* 0x000fe20000000000 */
[----:B------:R-:W-:Y:S01]  /*5660*/  FADD R24, R21, -12583039 ;  /* 0xcb40007f15187421 */ /* 0x000fe20000000000 */
[----:B------:R-:W-:Y:S01]  /*5670*/  FADD R3, R25, -12583039 ;  /* 0xcb40007f19037421 */ /* 0x000fe20000000000 */
[----:B------:R-:W-:Y:S01]  /*5680*/  FMUL R70, R56, R70 ;  /* 0x0000004638467220 */ /* 0x000fe20000400000 */
[----:B------:R-:W-:Y:S01]  /*5690*/  F2FP.F16.E4M3.UNPACK_B R6, R6.H1 ;  /* 0x00000006ff06723e */ /* 0x000fe200030006ff */
[----:B------:R-:W-:Y:S01]  /*56a0*/  FFMA R4, -R9, 1.4426950216293334961, -R4 ;  /* 0x3fb8aa3b09047823 */ /* 0x000fe20000000904 */
[----:B------:R-:W-:Y:S01]  /*56b0*/  FFMA R26, -R11, 1.4426950216293334961, -R24 ;  /* 0x3fb8aa3b0b1a7823 */ /* 0x000fe20000000918 */
[----:B------:R-:W-:Y:S01]  /*56c0*/  FFMA R27, -R14, 1.4426950216293334961, -R3 ;  /* 0x3fb8aa3b0e1b7823 */ /* 0x000fe20000000903 */
[----:B------:R-:W-:Y:S01]  /*56d0*/  FFMA.SAT R28, -R13, R41, 0.5 ;  /* 0x3f0000000d1c7423 */ /* 0x000fe20000002129 */
[----:B------:R-:W-:Y:S01]  /*56e0*/  FFMA R70, R23, R0, R70 ;  /* 0x0000000017467223 */ /* 0x000fe20000000046 */
[----:B------:R-:W-:Y:S01]  /*56f0*/  FFMA R9, -R9, 1.925963033500011079e-08, R4 ;  /* 0x32a5706009097823 */ /* 0x000fe20000000104 */
[----:B------:R-:W-:-:S02]  /*5700*/  HADD2.F32 R0, -RZ, R6.H0_H0 ;  /* 0x20000006ff007230 */ /* 0x000fc40000004100 */
[----:B------:R-:W-:Y:S01]  /*5710*/  FMUL R4, R56, R65 ;  /* 0x0000004138047220 */ /* 0x000fe20000400000 */
[----:B------:R-:W-:Y:S01]  /*5720*/  FFMA R26, -R11, 1.925963033500011079e-08, R26 ;  /* 0x32a570600b1a7823 */ /* 0x000fe2000000011a */
[----:B------:R-:W-:Y:S01]  /*5730*/  FFMA R27, -R14, 1.925963033500011079e-08, R27 ;  /* 0x32a570600e1b7823 */ /* 0x000fe2000000011b */
[----:B------:R-:W-:Y:S01]  /*5740*/  FFMA.RM R11, R28, R43, 12582913 ;  /* 0x4b4000011c0b7423 */ /* 0x000fe2000000402b */
[----:B------:R-:W-:Y:S01]  /*5750*/  FFMA.SAT R14, -R71, R41, 0.5 ;  /* 0x3f000000470e7423 */ /* 0x000fe20000002129 */
[----:B------:R-:W-:Y:S01]  /*5760*/  FFMA R3, R23, R0, R4 ;  /* 0x0000000017037223 */ /* 0x000fe20000000004 */
[----:B------:R1:W2:Y:S01]  /*5770*/  MUFU.EX2 R24, R9 ;  /* 0x0000000900187308 */ /* 0x0002a20000000800 */
[----:B------:R-:W-:Y:S01]  /*5780*/  FADD R4, R11, -12583039 ;  /* 0xcb40007f0b047421 */ /* 0x000fe20000000000 */
[----:B------:R-:W-:Y:S01]  /*5790*/  F2FP.F16.E4M3.UNPACK_B R0, R7 ;  /* 0x00000007ff00723e */ /* 0x000fe200020006ff */
[----:B------:R-:W-:Y:S01]  /*57a0*/  FFMA.SAT R29, -R12, R41, 0.5 ;  /* 0x3f0000000c1d7423 */ /* 0x000fe20000002129 */
[C---:B------:R-:W-:Y:S01]  /*57b0*/  FMUL R67, R56.reuse, R67 ;  /* 0x0000004338437220 */ /* 0x040fe20000400000 */
[----:B------:R-:W-:Y:S01]  /*57c0*/  FFMA R4, -R13, 1.4426950216293334961, -R4 ;  /* 0x3fb8aa3b0d047823 */ /* 0x000fe20000000904 */
[----:B------:R-:W-:Y:S01]  /*57d0*/  FMUL R66, R56, R66 ;  /* 0x0000004238427220 */ /* 0x000fe20000400000 */
[-C--:B------:R-:W-:Y:S01]  /*57e0*/  FFMA.RM R29, R29, R43.reuse, 12582913 ;  /* 0x4b4000011d1d7423 */ /* 0x080fe2000000402b */
[----:B------:R3:W4:Y:S01]  /*57f0*/  MUFU.EX2 R28, R27 ;  /* 0x0000001b001c7308 */ /* 0x0007220000000800 */
[----:B-1----:R-:W-:Y:S01]  /*5800*/  FFMA.RM R9, R14, R43, 12582913 ;  /* 0x4b4000010e097423 */ /* 0x002fe2000000402b */
[----:B------:R-:W-:Y:S01]  /*5810*/  FFMA R13, -R13, 1.925963033500011079e-08, R4 ;  /* 0x32a570600d0d7823 */ /* 0x000fe20000000104 */
[----:B------:R-:W-:-:S02]  /*5820*/  HADD2.F32 R4, -RZ, R0.H0_H0 ;  /* 0x20000000ff047230 */ /* 0x000fc40000004100 */
[----:B------:R-:W-:Y:S01]  /*5830*/  FADD R31, R29, -12583039 ;  /* 0xcb40007f1d1f7421 */ /* 0x000fe20000000000 */
[----:B------:R-:W-:Y:S01]  /*5840*/  FADD R14, R9, -12583039 ;  /* 0xcb40007f090e7421 */ /* 0x000fe20000000000 */
[----:B------:R-:W-:Y:S02]  /*5850*/  HADD2.F32 R0, -RZ, R0.H1_H1 ;  /* 0x30000000ff007230 */ /* 0x000fe40000004100 */
[----:B------:R-:W-:Y:S01]  /*5860*/  FFMA R10, R23, R10, R67 ;  /* 0x0000000a170a7223 */ /* 0x000fe20000000043 */
[----:B------:R-:W-:Y:S01]  /*5870*/  FFMA R31, -R12, 1.4426950216293334961, -R31 ;  /* 0x3fb8aa3b0c1f7823 */ /* 0x000fe2000000091f */
[----:B------:R-:W-:Y:S01]  /*5880*/  FFMA R32, -R71, 1.4426950216293334961, -R14 ;  /* 0x3fb8aa3b47207823 */ /* 0x000fe2000000090e */
[----:B------:R-:W-:Y:S01]  /*5890*/  FMUL R14, R56, R63 ;  /* 0x0000003f380e7220 */ /* 0x000fe20000400000 */
[-C--:B---3--:R-:W-:Y:S01]  /*58a0*/  FFMA.SAT R27, -R20, R41.reuse, 0.5 ;  /* 0x3f000000141b7423 */ /* 0x088fe20000002129 */
[----:B------:R-:W-:Y:S01]  /*58b0*/  FFMA R31, -R12, 1.925963033500011079e-08, R31 ;  /* 0x32a570600c1f7823 */ /* 0x000fe2000000011f */
[C---:B------:R-:W-:Y:S01]  /*58c0*/  FFMA R66, R23.reuse, R0, R66 ;  /* 0x0000000017427223 */ /* 0x040fe20000000042 */
[----:B------:R-:W-:Y:S01]  /*58d0*/  FFMA R4, R23, R4, R14 ;  /* 0x0000000417047223 */ /* 0x000fe2000000000e */
[----:B------:R-:W-:Y:S01]  /*58e0*/  FFMA.SAT R14, -R5, R41, 0.5 ;  /* 0x3f000000050e7423 */ /* 0x000fe20000002129 */
[----:B------:R-:W-:Y:S01]  /*58f0*/  FFMA.RM R27, R27, R43, 12582913 ;  /* 0x4b4000011b1b7423 */ /* 0x000fe2000000402b */
[----:B------:R-:W-:Y:S01]  /*5900*/  FFMA.SAT R0, -R10, R41, 0.5 ;  /* 0x3f0000000a007423 */ /* 0x000fe20000002129 */
[----:B------:R-:W-:Y:S01]  /*5910*/  F2FP.F16.E4M3.UNPACK_B R7, R7.H1 ;  /* 0x00000007ff07723e */ /* 0x000fe200030006ff */
[-C--:B------:R-:W-:Y:S01]  /*5920*/  FFMA.RM R33, R14, R43.reuse, 12582913 ;  /* 0x4b4000010e217423 */ /* 0x080fe2000000402b */
[----:B------:R1:W-:Y:S01]  /*5930*/  MUFU.EX2 R30, R13 ;  /* 0x0000000d001e7308 */ /* 0x0003e20000000800 */
[----:B------:R-:W-:Y:S01]  /*5940*/  FFMA.RM R35, R0, R43, 12582913 ;  /* 0x4b40000100237423 */ /* 0x000fe2000000402b */
[----:B------:R-:W-:-:S02]  /*5950*/  HADD2.F32 R6, -RZ, R6.H1_H1 ;  /* 0x30000006ff067230 */ /* 0x000fc40000004100 */
[----:B------:R-:W-:Y:S01]  /*5960*/  FADD R12, R33, -12583039 ;  /* 0xcb40007f210c7421 */ /* 0x000fe20000000000 */
[--C-:B------:R-:W-:Y:S02]  /*5970*/  HADD2.F32 R0, -RZ, R7.reuse.H0_H0 ;  /* 0x20000007ff007230 */ /* 0x100fe40000004100 */
[----:B------:R-:W-:Y:S01]  /*5980*/  FMUL R68, R56, R68 ;  /* 0x0000004438447220 */ /* 0x000fe20000400000 */
[----:B------:R-:W-:Y:S01]  /*5990*/  FFMA.SAT R34, -R70, R41, 0.5 ;  /* 0x3f00000046227423 */ /* 0x000fe20000002129 */
[----:B------:R-:W-:Y:S01]  /*59a0*/  FFMA R12, -R5, 1.4426950216293334961, -R12 ;  /* 0x3fb8aa3b050c7823 */ /* 0x000fe2000000090c */
[----:B------:R3:W-:Y:S01]  /*59b0*/  MUFU.EX2 R14, R31 ;  /* 0x0000001f000e7308 */ /* 0x0007e20000000800 */
[----:B-1----:R-:W-:Y:S01]  /*59c0*/  FADD R13, R27, -12583039 ;  /* 0xcb40007f1b0d7421 */ /* 0x002fe20000000000 */
[----:B------:R-:W-:Y:S01]  /*59d0*/  FFMA R6, R23, R6, R68 ;  /* 0x0000000617067223 */ /* 0x000fe20000000044 */
[----:B------:R-:W-:Y:S01]  /*59e0*/  FFMA R5, -R5, 1.925963033500011079e-08, R12 ;  /* 0x32a5706005057823 */ /* 0x000fe2000000010c */
[----:B------:R-:W-:Y:S01]  /*59f0*/  FMUL R12, R56, R61 ;  /* 0x0000003d380c7220 */ /* 0x000fe20000400000 */
[----:B------:R-:W-:Y:S01]  /*5a00*/  FFMA R13, -R20, 1.4426950216293334961, -R13 ;  /* 0x3fb8aa3b140d7823 */ /* 0x000fe2000000090d */
[----:B------:R-:W-:Y:S01]  /*5a10*/  FFMA.SAT R38, -R6, R41, 0.5 ;  /* 0x3f00000006267423 */ /* 0x000fe20000002129 */
[----:B------:R-:W-:Y:S01]  /*5a20*/  FFMA.RM R36, R34, R43, 12582913 ;  /* 0x4b40000122247423 */ /* 0x000fe2000000402b */
[----:B------:R-:W-:Y:S01]  /*5a30*/  FFMA R12, R23, R0, R12 ;  /* 0x00000000170c7223 */ /* 0x000fe2000000000c */
[----:B------:R-:W-:Y:S01]  /*5a40*/  FFMA R13, -R20, 1.925963033500011079e-08, R13 ;  /* 0x32a57060140d7823 */ /* 0x000fe2000000010d */
[----:B------:R-:W-:Y:S01]  /*5a50*/  FFMA.SAT R0, -R3, R41, 0.5 ;  /* 0x3f00000003007423 */ /* 0x000fe20000002129 */
[-C--:B------:R-:W-:Y:S01]  /*5a60*/  FFMA.RM R39, R38, R43.reuse, 12582913 ;  /* 0x4b40000126277423 */ /* 0x080fe2000000402b */
[----:B---3--:R-:W-:Y:S01]  /*5a70*/  FADD R31, R35, -12583039 ;  /* 0xcb40007f231f7421 */ /* 0x008fe20000000000 */
[----:B------:R1:W3:Y:S01]  /*5a80*/  MUFU.EX2 R20, R13 ;  /* 0x0000000d00147308 */ /* 0x0002e20000000800 */
[----:B------:R-:W-:Y:S01]  /*5a90*/  FMUL R64, R56, R64 ;  /* 0x0000004038407220 */ /* 0x000fe20000400000 */
[----:B------:R-:W-:Y:S01]  /*5aa0*/  SHF.L.U32 R15, R15, 0x17, RZ ;  /* 0x000000170f0f7819 */ /* 0x000fe200000006ff */
[----:B------:R-:W-:Y:S01]  /*5ab0*/  FFMA R31, -R10, 1.4426950216293334961, -R31 ;  /* 0x3fb8aa3b0a1f7823 */ /* 0x000fe2000000091f */
[----:B------:R-:W-:Y:S01]  /*5ac0*/  FADD R37, R36, -12583039 ;  /* 0xcb40007f24257421 */ /* 0x000fe20000000000 */
[----:B------:R-:W-:Y:S01]  /*5ad0*/  FFMA R32, -R71, 1.925963033500011079e-08, R32 ;  /* 0x32a5706047207823 */ /* 0x000fe20000000120 */
[----:B------:R-:W-:Y:S01]  /*5ae0*/  SHF.L.U32 R27, R27, 0x17, RZ ;  /* 0x000000171b1b7819 */ /* 0x000fe200000006ff */
[----:B------:R-:W-:Y:S01]  /*5af0*/  FFMA R31, -R10, 1.925963033500011079e-08, R31 ;  /* 0x32a570600a1f7823 */ /* 0x000fe2000000011f */
[----:B------:R5:W-:Y:S01]  /*5b00*/  MUFU.EX2 R34, R5 ;  /* 0x0000000500227308 */ /* 0x000be20000000800 */
[----:B-1----:R-:W-:Y:S01]  /*5b10*/  FFMA.RM R13, R0, R43, 12582913 ;  /* 0x4b400001000d7423 */ /* 0x002fe2000000402b */
[----:B------:R-:W-:-:S02]  /*5b20*/  HADD2.F32 R0, -RZ, R7.H1_H1 ;  /* 0x30000007ff007230 */ /* 0x000fc40000004100 */
[----:B------:R-:W-:Y:S01]  /*5b30*/  FFMA.SAT R7, -R4, R41, 0.5 ;  /* 0x3f00000004077423 */ /* 0x000fe20000002129 */
[----:B--2---:R-:W-:Y:S01]  /*5b40*/  FFMA R15, R15, R24, 1 ;  /* 0x3f8000000f0f7423 */ /* 0x004fe20000000018 */
[----:B------:R-:W-:Y:S01]  /*5b50*/  FADD R38, R13, -12583039 ;  /* 0xcb40007f0d267421 */ /* 0x000fe20000000000 */
[----:B------:R-:W-:Y:S01]  /*5b60*/  FFMA R37, -R70, 1.4426950216293334961, -R37 ;  /* 0x3fb8aa3b46257823 */ /* 0x000fe20000000925 */
[----:B------:R-:W-:Y:S01]  /*5b70*/  FFMA R0, R23, R0, R64 ;  /* 0x0000000017007223 */ /* 0x000fe20000000040 */
[----:B------:R-:W-:Y:S01]  /*5b80*/  FFMA.RM R7, R7, R43, 12582913 ;  /* 0x4b40000107077423 */ /* 0x000fe2000000402b */
[----:B-----5:R-:W-:Y:S01]  /*5b90*/  FADD R5, R39, -12583039 ;  /* 0xcb40007f27057421 */ /* 0x020fe20000000000 */
[C---:B------:R-:W-:Y:S01]  /*5ba0*/  FFMA R38, -R3.reuse, 1.4426950216293334961, -R38 ;  /* 0x3fb8aa3b03267823 */ /* 0x040fe20000000926 */
[----:B------:R1:W-:Y:S01]  /*5bb0*/  MUFU.EX2 R10, R31 ;  /* 0x0000001f000a7308 */ /* 0x0003e20000000800 */
[-C--:B------:R-:W-:Y:S01]  /*5bc0*/  FFMA.SAT R42, -R0, R41.reuse, 0.5 ;  /* 0x3f000000002a7423 */ /* 0x080fe20000002129 */
[----:B------:R-:W-:Y:S01]  /*5bd0*/  FFMA R5, -R6, 1.4426950216293334961, -R5 ;  /* 0x3fb8aa3b06057823 */ /* 0x000fe20000000905 */
[----:B------:R-:W-:Y:S01]  /*5be0*/  FFMA R38, -R3, 1.925963033500011079e-08, R38 ;  /* 0x32a5706003267823 */ /* 0x000fe20000000126 */
[----:B------:R-:W-:Y:S01]  /*5bf0*/  FFMA.SAT R3, -R66, R41, 0.5 ;  /* 0x3f00000042037423 */ /* 0x000fe20000002129 */
[----:B------:R-:W-:Y:S01]  /*5c00*/  FFMA.RM R42, R42, R43, 12582913 ;  /* 0x4b4000012a2a7423 */ /* 0x000fe2000000402b */
[----:B------:R-:W-:Y:S01]  /*5c10*/  FFMA R5, -R6, 1.925963033500011079e-08, R5 ;  /* 0x32a5706006057823 */ /* 0x000fe20000000105 */
[----:B------:R-:W-:Y:S01]  /*5c20*/  FFMA.SAT R6, -R12, R41, 0.5 ;  /* 0x3f0000000c067423 */ /* 0x000fe20000002129 */
[----:B------:R-:W-:Y:S01]  /*5c30*/  FFMA R37, -R70, 1.925963033500011079e-08, R37 ;  /* 0x32a5706046257823 */ /* 0x000fe20000000125 */
[-C--:B-1----:R-:W-:Y:S01]  /*5c40*/  FFMA.RM R31, R3, R43.reuse, 12582913 ;  /* 0x4b400001031f7423 */ /* 0x082fe2000000402b */
[----:B------:R-:W-:Y:S01]  /*5c50*/  FADD R3, R7, -12583039 ;  /* 0xcb40007f07037421 */ /* 0x000fe20000000000 */
[----:B------:R-:W-:Y:S01]  /*5c60*/  FFMA.RM R40, R6, R43, 12582913 ;  /* 0x4b40000106287423 */ /* 0x000fe2000000402b */
[----:B------:R-:W-:Y:S01]  /*5c70*/  FADD R45, R42, -12583039 ;  /* 0xcb40007f2a2d7421 */ /* 0x000fe20000000000 */
[----:B------:R-:W-:Y:S01]  /*5c80*/  FADD R41, R31, -12583039 ;  /* 0xcb40007f1f297421 */ /* 0x000fe20000000000 */
[----:B------:R-:W-:Y:S01]  /*5c90*/  FFMA R3, -R4, 1.4426950216293334961, -R3 ;  /* 0x3fb8aa3b04037823 */ /* 0x000fe20000000903 */
[----:B------:R-:W-:Y:S01]  /*5ca0*/  FADD R43, R40, -12583039 ;  /* 0xcb40007f282b7421 */ /* 0x000fe20000000000 */
[----:B------:R-:W-:Y:S01]  /*5cb0*/  FFMA R45, -R0, 1.4426950216293334961, -R45 ;  /* 0x3fb8aa3b002d7823 */ /* 0x000fe2000000092d */
[----:B------:R-:W-:Y:S01]  /*5cc0*/  FFMA R41, -R66, 1.4426950216293334961, -R41 ;  /* 0x3fb8aa3b42297823 */ /* 0x000fe20000000929 */
[----:B------:R-:W-:Y:S01]  /*5cd0*/  FFMA R3, -R4, 1.925963033500011079e-08, R3 ;  /* 0x32a5706004037823 */ /* 0x000fe20000000103 */
[----:B------:R-:W-:Y:S01]  /*5ce0*/  FFMA R43, -R12, 1.4426950216293334961, -R43 ;  /* 0x3fb8aa3b0c2b7823 */ /* 0x000fe2000000092b */
[----:B------:R-:W-:Y:S01]  /*5cf0*/  FFMA R45, -R0, 1.925963033500011079e-08, R45 ;  /* 0x32a57060002d7823 */ /* 0x000fe2000000012d */
[----:B------:R-:W-:Y:S01]  /*5d00*/  FFMA R41, -R66, 1.925963033500011079e-08, R41 ;  /* 0x32a5706042297823 */ /* 0x000fe20000000129 */
[----:B------:R1:W-:Y:S01]  /*5d10*/  MUFU.EX2 R4, R3 ;  /* 0x0000000300047308 */ /* 0x0003e20000000800 */
[----:B------:R-:W-:Y:S01]  /*5d20*/  FFMA R43, -R12, 1.925963033500011079e-08, R43 ;  /* 0x32a570600c2b7823 */ /* 0x000fe2000000012b */
[----:B------:R-:W-:Y:S01]  /*5d30*/  IMAD.SHL.U32 R21, R21, 0x800000, RZ ;  /* 0x0080000015157824 */ /* 0x000fe200078e00ff */
[----:B------:R-:W-:Y:S01]  /*5d40*/  SHF.L.U32 R11, R11, 0x17, RZ ;  /* 0x000000170b0b7819 */ /* 0x000fe200000006ff */
[----:B------:R-:W-:Y:S01]  /*5d50*/  IMAD.SHL.U32 R25, R25, 0x800000, RZ ;  /* 0x0080000019197824 */ /* 0x000fe200078e00ff */
[----:B------:R-:W-:Y:S01]  /*5d60*/  SHF.L.U32 R36, R36, 0x17, RZ ;  /* 0x0000001724247819 */ /* 0x000fe200000006ff */
[----:B------:R-:W-:Y:S01]  /*5d70*/  IMAD.SHL.U32 R9, R9, 0x800000, RZ ;  /* 0x0080000009097824 */ /* 0x000fe200078e00ff */
[----:B------:R-:W-:Y:S01]  /*5d80*/  SHF.L.U32 R39, R39, 0x17, RZ ;  /* 0x0000001727277819 */ /* 0x000fe200000006ff */
[----:B------:R-:W2:Y:S01]  /*5d90*/  MUFU.EX2 R26, R26 ;  /* 0x0000001a001a7308 */ /* 0x000ea20000000800 */
[----:B-1----:R-:W-:Y:S01]  /*5da0*/  VIADD R3, R15, 0x1800000 ;  /* 0x018000000f037836 */ /* 0x002fe20000000000 */
[----:B------:R-:W-:Y:S01]  /*5db0*/  SHF.L.U32 R40, R40, 0x17, RZ ;  /* 0x0000001728287819 */ /* 0x000fe200000006ff */
[----:B------:R-:W-:Y:S01]  /*5dc0*/  IMAD.SHL.U32 R29, R29, 0x800000, RZ ;  /* 0x008000001d1d7824 */ /* 0x000fe200078e00ff */
[----:B------:R-:W-:Y:S01]  /*5dd0*/  BSSY B1, `(.L_x_114) ;  /* 0x0000029000017945 */ /* 0x000fe20003800000 */
[----:B------:R-:W-:Y:S01]  /*5de0*/  IMAD.SHL.U32 R33, R33, 0x800000, RZ ;  /* 0x0080000021217824 */ /* 0x000fe200078e00ff */
[----:B------:R-:W-:Y:S01]  /*5df0*/  LOP3.LUT R3, R3, 0x7f800000, RZ, 0xc0, !PT ;  /* 0x7f80000003037812 */ /* 0x000fe200078ec0ff */
[----:B------:R-:W-:Y:S01]  /*5e00*/  IMAD.SHL.U32 R35, R35, 0x800000, RZ ;  /* 0x0080000023237824 */ /* 0x000fe200078e00ff */
[----:B------:R-:W1:Y:S01]  /*5e10*/  MUFU.EX2 R32, R32 ;  /* 0x0000002000207308 */ /* 0x000e620000000800 */
[----:B------:R-:W-:Y:S01]  /*5e20*/  IMAD.SHL.U32 R13, R13, 0x800000, RZ ;  /* 0x008000000d0d7824 */ /* 0x000fe200078e00ff */
[----:B------:R-:W-:Y:S01]  /*5e30*/  ISETP.GT.U32.AND P0, PT, R3, 0x1ffffff, PT ;  /* 0x01ffffff0300780c */ /* 0x000fe20003f04070 */
[----:B------:R-:W-:-:S02]  /*5e40*/  IMAD.SHL.U32 R7, R7, 0x800000, RZ ;  /* 0x0080000007077824 */ /* 0x000fc400078e00ff */
[----:B----4-:R-:W-:Y:S01]  /*5e50*/  FFMA R25, R25, R28, 1 ;  /* 0x3f80000019197423 */ /* 0x010fe2000000001c */
[----:B------:R-:W-:Y:S02]  /*5e60*/  IMAD.SHL.U32 R31, R31, 0x800000, RZ ;  /* 0x008000001f1f7824 */ /* 0x000fe400078e00ff */
[----:B---3--:R-:W-:Y:S01]  /*5e70*/  FFMA R20, R27, R20, 1 ;  /* 0x3f8000001b147423 */ /* 0x008fe20000000014 */
[----:B------:R-:W-:Y:S01]  /*5e80*/  IMAD.SHL.U32 R42, R42, 0x800000, RZ ;  /* 0x008000002a2a7824 */ /* 0x000fe200078e00ff */
[----:B------:R-:W3:Y:S01]  /*5e90*/  MUFU.EX2 R37, R37 ;  /* 0x0000002500257308 */ /* 0x000ee20000000800 */
[----:B--2---:R-:W-:Y:S01]  /*5ea0*/  FFMA R26, R21, R26, 1 ;  /* 0x3f800000151a7423 */ /* 0x004fe2000000001a */
[----:B------:R-:W-:Y:S01]  /*5eb0*/  FFMA R30, R11, R30, 1 ;  /* 0x3f8000000b1e7423 */ /* 0x000fe2000000001e */
[----:B------:R-:W-:Y:S01]  /*5ec0*/  FFMA R29, R29, R14, 1 ;  /* 0x3f8000001d1d7423 */ /* 0x000fe2000000000e */
[----:B------:R-:W-:Y:S01]  /*5ed0*/  FFMA R21, R33, R34, 1 ;  /* 0x3f80000021157423 */ /* 0x000fe20000000022 */
[----:B------:R-:W-:Y:S01]  /*5ee0*/  FFMA R24, R35, R10, 1 ;  /* 0x3f80000023187423 */ /* 0x000fe2000000000a */
[----:B------:R-:W-:-:S02]  /*5ef0*/  FFMA R28, R7, R4, 1 ;  /* 0x3f800000071c7423 */ /* 0x000fc40000000004 */
[----:B------:R-:W2:Y:S01]  /*5f00*/  MUFU.EX2 R38, R38 ;  /* 0x0000002600267308 */ /* 0x000ea20000000800 */
[----:B-1----:R-:W-:-:S07]  /*5f10*/  FFMA R12, R9, R32, 1 ;  /* 0x3f800000090c7423 */ /* 0x002fce0000000020 */
[----:B------:R-:W1:Y:S01]  /*5f20*/  MUFU.EX2 R6, R5 ;  /* 0x0000000500067308 */ /* 0x000e620000000800 */
[----:B---3--:R-:W-:-:S07]  /*5f30*/  FFMA R37, R36, R37, 1 ;  /* 0x3f80000024257423 */ /* 0x008fce0000000025 */
[----:B------:R-:W3:Y:S01]  /*5f40*/  MUFU.EX2 R0, R41 ;  /* 0x0000002900007308 */ /* 0x000ee20000000800 */
[----:B--2---:R-:W-:-:S07]  /*5f50*/  FFMA R38, R13, R38, 1 ;  /* 0x3f8000000d267423 */ /* 0x004fce0000000026 */
[----:B------:R-:W2:Y:S01]  /*5f60*/  MUFU.EX2 R43, R43 ;  /* 0x0000002b002b7308 */ /* 0x000ea20000000800 */
[----:B-1----:R-:W-:-:S07]  /*5f70*/  FFMA R39, R39, R6, 1 ;  /* 0x3f80000027277423 */ /* 0x002fce0000000006 */
[----:B------:R-:W1:Y:S01]  /*5f80*/  MUFU.EX2 R45, R45 ;  /* 0x0000002d002d7308 */ /* 0x000e620000000800 */
[----:B---3--:R-:W-:Y:S01]  /*5f90*/  FFMA R27, R31, R0, 1 ;  /* 0x3f8000001f1b7423 */ /* 0x008fe20000000000 */
[----:B--2---:R-:W-:Y:S01]  /*5fa0*/  FFMA R40, R40, R43, 1 ;  /* 0x3f80000028287423 */ /* 0x004fe2000000002b */
[----:B-1----:R-:W-:Y:S01]  /*5fb0*/  FFMA R45, R42, R45, 1 ;  /* 0x3f8000002a2d7423 */ /* 0x002fe2000000002d */
[----:B------:R-:W-:Y:S06]  /*5fc0*/  @P0 BRA `(.L_x_115) ;  /* 0x0000000000140947 */ /* 0x000fec0003800000 */
[----:B------:R-:W-:Y:S01]  /*5fd0*/  IMAD.MOV.U32 R3, RZ, RZ, R15 ;  /* 0x000000ffff037224 */ /* 0x000fe200078e000f */
[----:B------:R-:W-:-:S07]  /*5fe0*/  MOV R34, 0x6000 ;  /* 0x0000600000227802 */ /* 0x000fce0000000f00 */
[----:B------:R-:W-:Y:S05]  /*5ff0*/  CALL.REL.NOINC `($__internal_0_$__cuda_sm20_rcp_rn_f32_slowpath) ;  /* 0x0000004c00387944 */ /* 0x000fea0003c00000 */
[----:B------:R-:W-:Y:S01]  /*6000*/  MOV R4, R0 ;  /* 0x0000000000047202 */ /* 0x000fe20000000f00 */
[----:B------:R-:W-:Y:S06]  /*6010*/  BRA `(.L_x_116) ;  /* 0x0000000000107947 */ /* 0x000fec0003800000 */
.L_x_115:
[----:B------:R-:W1:Y:S02]  /*6020*/  MUFU.RCP R4, R15 ;  /* 0x0000000f00047308 */ /* 0x000e640000001000 */
[----:B-1----:R-:W-:-:S04]  /*6030*/  FFMA R0, R15, R4, -1 ;  /* 0xbf8000000f007423 */ /* 0x002fc80000000004 */
[----:B------:R-:W-:-:S04]  /*6040*/  FADD.FTZ R3, -R0, -RZ ;  /* 0x800000ff00037221 */ /* 0x000fc80000010100 */
[----:B------:R-:W-:-:S07]  /*6050*/  FFMA R4, R4, R3, R4 ;  /* 0x0000000304047223 */ /* 0x000fce0000000004 */
.L_x_116:
[----:B------:R-:W-:Y:S05]  /*6060*/  BSYNC B1 ;  /* 0x0000000000017941 */ /* 0x000fea0003800000 */
.L_x_114:
[----:B------:R-:W-:Y:S01]  /*6070*/  VIADD R0, R26, 0x1800000 ;  /* 0x018000001a007836 */ /* 0x000fe20000000000 */
[----:B------:R-:W-:Y:S04]  /*6080*/  BSSY B1, `(.L_x_117) ;  /* 0x000000d000017945 */ /* 0x000fe80003800000 */
[----:B------:R-:W-:-:S04]  /*6090*/  LOP3.LUT R0, R0, 0x7f800000, RZ, 0xc0, !PT ;  /* 0x7f80000000007812 */ /* 0x000fc800078ec0ff */
[----:B------:R-:W-:-:S13]  /*60a0*/  ISETP.GT.U32.AND P0, PT, R0, 0x1ffffff, PT ;  /* 0x01ffffff0000780c */ /* 0x000fda0003f04070 */
[----:B------:R-:W-:Y:S05]  /*60b0*/  @P0 BRA `(.L_x_118) ;  /* 0x0000000000140947 */ /* 0x000fea0003800000 */
[----:B------:R-:W-:Y:S01]  /*60c0*/  IMAD.MOV.U32 R3, RZ, RZ, R26 ;  /* 0x000000ffff037224 */ /* 0x000fe200078e001a */
[----:B------:R-:W-:-:S07]  /*60d0*/  MOV R34, 0x60f0 ;  /* 0x000060f000227802 */ /* 0x000fce0000000f00 */
[----:B------:R-:W-:Y:S05]  /*60e0*/  CALL.REL.NOINC `($__internal_0_$__cuda_sm20_rcp_rn_f32_slowpath) ;  /* 0x0000004800fc7944 */ /* 0x000fea0003c00000 */
[----:B------:R-:W-:Y:S01]  /*60f0*/  MOV R5, R0 ;  /* 0x0000000000057202 */ /* 0x000fe20000000f00 */
[----:B------:R-:W-:Y:S06]  /*6100*/  BRA `(.L_x_119) ;  /* 0x0000000000107947 */ /* 0x000fec0003800000 */
.L_x_118:
[----:B------:R-:W1:Y:S02]  /*6110*/  MUFU.RCP R5, R26 ;  /* 0x0000001a00057308 */ /* 0x000e640000001000 */
[----:B-1----:R-:W-:-:S04]  /*6120*/  FFMA R0, R26, R5, -1 ;  /* 0xbf8000001a007423 */ /* 0x002fc80000000005 */
[----:B------:R-:W-:-:S04]  /*6130*/  FADD.FTZ R0, -R0, -RZ ;  /* 0x800000ff00007221 */ /* 0x000fc80000010100 */
[----:B------:R-:W-:-:S07]  /*6140*/  FFMA R5, R5, R0, R5 ;  /* 0x0000000005057223 */ /* 0x000fce0000000005 */
.L_x_119:
[----:B------:R-:W-:Y:S05]  /*6150*/  BSYNC B1 ;  /* 0x0000000000017941 */ /* 0x000fea0003800000 */
.L_x_117:
        /* <DEDUP_REMOVED lines=10> */
.L_x_121:
[----:B------:R-:W1:Y:S02]  /*6200*/  MUFU.RCP R6, R25 ;  /* 0x0000001900067308 */ /* 0x000e640000001000 */
[----:B-1----:R-:W-:-:S04]  /*6210*/  FFMA R0, R25, R6, -1 ;  /* 0xbf80000019007423 */ /* 0x002fc80000000006 */
[----:B------:R-:W-:-:S04]  /*6220*/  FADD.FTZ R3, -R0, -RZ ;  /* 0x800000ff00037221 */ /* 0x000fc80000010100 */
[----:B------:R-:W-:-:S07]  /*6230*/  FFMA R6, R6, R3, R6 ;  /* 0x0000000306067223 */ /* 0x000fce0000000006 */
.L_x_122:
[----:B------:R-:W-:Y:S05]  /*6240*/  BSYNC B1 ;  /* 0x0000000000017941 */ /* 0x000fea0003800000 */
.L_x_120:
        /* <DEDUP_REMOVED lines=10> */
.L_x_124:
[----:B------:R-:W1:Y:S02]  /*62f0*/  MUFU.RCP R7, R30 ;  /* 0x0000001e00077308 */ /* 0x000e640000001000 */
[----:B-1----:R-:W-:-:S04]  /*6300*/  FFMA R0, R30, R7, -1 ;  /* 0xbf8000001e007423 */ /* 0x002fc80000000007 */
[----:B------:R-:W-:-:S04]  /*6310*/  FADD.FTZ R0, -R0, -RZ ;  /* 0x800000ff00007221 */ /* 0x000fc80000010100 */
[----:B------:R-:W-:-:S07]  /*6320*/  FFMA R7, R7, R0, R7 ;  /* 0x0000000007077223 */ /* 0x000fce0000000007 */
.L_x_125:
[----:B------:R-:W-:Y:S05]  /*6330*/  BSYNC B1 ;  /* 0x0000000000017941 */ /* 0x000fea0003800000 */
.L_x_123:
        /* <DEDUP_REMOVED lines=10> */
.L_x_127:
[----:B------:R-:W1:Y:S02]  /*63e0*/  MUFU.RCP R9, R12 ;  /* 0x0000000c00097308 */ /* 0x000e640000001000 */
[----:B-1----:R-:W-:-:S04]  /*63f0*/  FFMA R0, R12, R9, -1 ;  /* 0xbf8000000c007423 */ /* 0x002fc80000000009 */
[----:B------:R-:W-:-:S04]  /*6400*/  FADD.FTZ R0, -R0, -RZ ;  /* 0x800000ff00007221 */ /* 0x000fc80000010100 */
[----:B------:R-:W-:-:S07]  /*6410*/  FFMA R9, R9, R0, R9 ;  /* 0x0000000009097223 */ /* 0x000fce0000000009 */
.L_x_128:
[----:B------:R-:W-:Y:S05]  /*6420*/  BSYNC B1 ;  /* 0x0000000000017941 */ /* 0x000fea0003800000 */
.L_x_126:
        /* <DEDUP_REMOVED lines=10> */
.L_x_130:
[----:B------:R-:W1:Y:S02]  /*64d0*/  MUFU.RCP R12, R29 ;  /* 0x0000001d000c7308 */ /* 0x000e640000001000 */
[----:B-1----:R-:W-:-:S04]  /*64e0*/  FFMA R0, R29, R12, -1 ;  /* 0xbf8000001d007423 */ /* 0x002fc8000000000c */
[----:B------:R-:W-:-:S04]  /*64f0*/  FADD.FTZ R3, -R0, -RZ ;  /* 0x800000ff00037221 */ /* 0x000fc80000010100 */
[----:B------:R-:W-:-:S07]  /*6500*/  FFMA R12, R12, R3, R12 ;  /* 0x000000030c0c7223 */ /* 0x000fce000000000c */
.L_x_131:
[----:B------:R-:W-:Y:S05]  /*6510*/  BSYNC B1 ;  /* 0x0000000000017941 */ /* 0x000fea0003800000 */
.L_x_129:
        /* <DEDUP_REMOVED lines=10> */
.L_x_133:
[----:B------:R-:W1:Y:S02]  /*65c0*/  MUFU.RCP R13, R20 ;  /* 0x00000014000d7308 */ /* 0x000e640000001000 */
[----:B-1----:R-:W-:-:S04]  /*65d0*/  FFMA R0, R20, R13, -1 ;  /* 0xbf80000014007423 */ /* 0x002fc8000000000d */
[----:B------:R-:W-:-:S04]  /*65e0*/  FADD.FTZ R0, -R0, -RZ ;  /* 0x800000ff00007221 */ /* 0x000fc80000010100 */
[----:B------:R-:W-:-:S07]  /*65f0*/  FFMA R13, R13, R0, R13 ;  /* 0x000000000d0d7223 */ /* 0x000fce000000000d */
.L_x_134:
[----:B------:R-:W-:Y:S05]  /*6600*/  BSYNC B1 ;  /* 0x0000000000017941 */ /* 0x000fea0003800000 */
.L_x_132:
        /* <DEDUP_REMOVED lines=10> */
.L_x_136:
[----:B------:R-:W1:Y:S02]  /*66b0*/  MUFU.RCP R14, R21 ;  /* 0x00000015000e7308 */ /* 0x000e640000001000 */
[----:B-1----:R-:W-:-:S04]  /*66c0*/  FFMA R0, R21, R14, -1 ;  /* 0xbf80000015007423 */ /* 0x002fc8000000000e */
[----:B------:R-:W-:-:S04]  /*66d0*/  FADD.FTZ R3, -R0, -RZ ;  /* 0x800000ff00037221 */ /* 0x000fc80000010100 */
[----:B------:R-:W-:-:S07]  /*66e0*/  FFMA R14, R14, R3, R14 ;  /* 0x000000030e0e7223 */ /* 0x000fce000000000e */
.L_x_137:
[----:B------:R-:W-:Y:S05]  /*66f0*/  BSYNC B1 ;  /* 0x0000000000017941 */ /* 0x000fea0003800000 */
.L_x_135:
        /* <DEDUP_REMOVED lines=10> */
.L_x_139:
[----:B------:R-:W1:Y:S02]  /*67a0*/  MUFU.RCP R15, R24 ;  /* 0x00000018000f7308 */ /* 0x000e640000001000 */
[----:B-1----:R-:W-:-:S04]  /*67b0*/  FFMA R0, R24, R15, -1 ;  /* 0xbf80000018007423 */ /* 0x002fc8000000000f */
[----:B------:R-:W-:-:S04]  /*67c0*/  FADD.FTZ R0, -R0, -RZ ;  /* 0x800000ff00007221 */ /* 0x000fc80000010100 */
[----:B------:R-:W-:-:S07]  /*67d0*/  FFMA R15, R15, R0, R15 ;  /* 0x000000000f0f7223 */ /* 0x000fce000000000f */
.L_x_140:
[----:B------:R-:W-:Y:S05]  /*67e0*/  BSYNC B1 ;  /* 0x0000000000017941 */ /* 0x000fea0003800000 */
.L_x_138:
        /* <DEDUP_REMOVED lines=10> */
.L_x_142:
[----:B------:R-:W1:Y:S02]  /*6890*/  MUFU.RCP R20, R37 ;  /* 0x0000002500147308 */ /* 0x000e640000001000 */
[----:B-1----:R-:W-:-:S04]  /*68a0*/  FFMA R0, R37, R20, -1 ;  /* 0xbf80000025007423 */ /* 0x002fc80000000014 */
[----:B------:R-:W-:-:S04]  /*68b0*/  FADD.FTZ R3, -R0, -RZ ;  /* 0x800000ff00037221 */ /* 0x000fc80000010100 */
[----:B------:R-:W-:-:S07]  /*68c0*/  FFMA R20, R20, R3, R20 ;  /* 0x0000000314147223 */ /* 0x000fce0000000014 */
.L_x_143:
[----:B------:R-:W-:Y:S05]  /*68d0*/  BSYNC B1 ;  /* 0x0000000000017941 */ /* 0x000fea0003800000 */
.L_x_141:
        /* <DEDUP_REMOVED lines=10> */
.L_x_145:
[----:B------:R-:W1:Y:S02]  /*6980*/  MUFU.RCP R21, R38 ;  /* 0x0000002600157308 */ /* 0x000e640000001000 */
[----:B-1----:R-:W-:-:S04]  /*6990*/  FFMA R0, R38, R21, -1 ;  /* 0xbf80000026007423 */ /* 0x002fc80000000015 */
[----:B------:R-:W-:-:S04]  /*69a0*/  FADD.FTZ R0, -R0, -RZ ;  /* 0x800000ff00007221 */ /* 0x000fc80000010100 */
[----:B------:R-:W-:-:S07]  /*69b0*/  FFMA R21, R21, R0, R21 ;  /* 0x0000000015157223 */ /* 0x000fce0000000015 */
.L_x_146:
[----:B------:R-:W-:Y:S05]  /*69c0*/  BSYNC B1 ;  /* 0x0000000000017941 */ /* 0x000fea0003800000 */
.L_x_144:
        /* <DEDUP_REMOVED lines=10> */
.L_x_148:
[----:B------:R-:W1:Y:S02]  /*6a70*/  MUFU.RCP R24, R39 ;  /* 0x0000002700187308 */ /* 0x000e640000001000 */
[----:B-1----:R-:W-:-:S04]  /*6a80*/  FFMA R0, R39, R24, -1 ;  /* 0xbf80000027007423 */ /* 0x002fc80000000018 */
[----:B------:R-:W-:-:S04]  /*6a90*/  FADD.FTZ R3, -R0, -RZ ;  /* 0x800000ff00037221 */ /* 0x000fc80000010100 */
[----:B------:R-:W-:-:S07]  /*6aa0*/  FFMA R24, R24, R3, R24 ;  /* 0x0000000318187223 */ /* 0x000fce0000000018 */
.L_x_149:
[----:B------:R-:W-:Y:S05]  /*6ab0*/  BSYNC B1 ;  /* 0x0000000000017941 */ /* 0x000fea0003800000 */
.L_x_147:
        /* <DEDUP_REMOVED lines=10> */
.L_x_151:
[----:B------:R-:W1:Y:S02]  /*6b60*/  MUFU.RCP R25, R28 ;  /* 0x0000001c00197308 */ /* 0x000e640000001000 */
[----:B-1----:R-:W-:-:S04]  /*6b70*/  FFMA R0, R28, R25, -1 ;  /* 0xbf8000001c007423 */ /* 0x002fc80000000019 */
[----:B------:R-:W-:-:S04]  /*6b80*/  FADD.FTZ R0, -R0, -RZ ;  /* 0x800000ff00007221 */ /* 0x000fc80000010100 */
[----:B------:R-:W-:-:S07]  /*6b90*/  FFMA R25, R25, R0, R25 ;  /* 0x0000000019197223 */ /* 0x000fce0000000019 */
.L_x_152:
[----:B------:R-:W-:Y:S05]  /*6ba0*/  BSYNC B1 ;  /* 0x0000000000017941 */ /* 0x000fea0003800000 */
.L_x_150:
[----:B------:R-:W-:Y:S01]  /*6bb0*/  VIADD R0, R27, 0x1800000 ;  /* 0x018000001b007836 */ /* 0x000fe20000000000 */
[----:B------:R-:W-:Y:S04]  /*6bc0*/  BSSY B1, `(.L_x_153) ;  /* 0x000000d000017945 */ /* 0x000fe80003800000 */
[----:B------:R-:W-:-:S04]  /*6bd0*/  LOP3.LUT R0, R0, 0x7f800000, RZ, 0xc0, !PT ;  /* 0x7f80000000007812 */ /* 0x000fc800078ec0ff */
[----:B------:R-:W-:-:S13]  /*6be0*/  ISETP.GT.U32.AND P0, PT, R0, 0x1ffffff, PT ;  /* 0x01ffffff0000780c */ /* 0x000fda0003f04070 */
[----:B------:R-:W-:Y:S05]  /*6bf0*/  @P0 BRA `(.L_x_154) ;  /* 0x0000000000140947 */ /* 0x000fea0003800000 */
[----:B------:R-:W-:Y:S02]  /*6c00*/  MOV R3, R27 ;  /* 0x0000001b00037202 */ /* 0x000fe40000000f00 */
[----:B------:R-:W-:-:S07]  /*6c10*/  MOV R34, 0x6c30 ;  /* 0x00006c3000227802 */ /* 0x000fce0000000f00 */
[----:B------:R-:W-:Y:S05]  /*6c20*/  CALL.REL.NOINC `($__internal_0_$__cuda_sm20_rcp_rn_f32_slowpath) ;  /* 0x00000040002c7944 */ /* 0x000fea0003c00000 */
[----:B------:R-:W-:Y:S01]  /*6c30*/  IMAD.MOV.U32 R26, RZ, RZ, R0 ;  /* 0x000000ffff1a7224 */ /* 0x000fe200078e0000 */
[----:B------:R-:W-:Y:S06]  /*6c40*/  BRA `(.L_x_155) ;  /* 0x0000000000107947 */ /* 0x000fec0003800000 */
.L_x_154:
[----:B------:R-:W1:Y:S02]  /*6c50*/  MUFU.RCP R26, R27 ;  /* 0x0000001b001a7308 */ /* 0x000e640000001000 */
[----:B-1----:R-:W-:-:S04]  /*6c60*/  FFMA R0, R27, R26, -1 ;  /* 0xbf8000001b007423 */ /* 0x002fc8000000001a */
[----:B------:R-:W-:-:S04]  /*6c70*/  FADD.FTZ R3, -R0, -RZ ;  /* 0x800000ff00037221 */ /* 0x000fc80000010100 */
[----:B------:R-:W-:-:S07]  /*6c80*/  FFMA R26, R26, R3, R26 ;  /* 0x000000031a1a7223 */ /* 0x000fce000000001a */
.L_x_155:
[----:B------:R-:W-:Y:S05]  /*6c90*/  BSYNC B1 ;  /* 0x0000000000017941 */ /* 0x000fea0003800000 */
.L_x_153:
        /* <DEDUP_REMOVED lines=10> */
.L_x_157:
[----:B------:R-:W1:Y:S02]  /*6d40*/  MUFU.RCP R27, R40 ;  /* 0x00000028001b7308 */ /* 0x000e640000001000 */
[----:B-1----:R-:W-:-:S04]  /*6d50*/  FFMA R0, R40, R27, -1 ;  /* 0xbf80000028007423 */ /* 0x002fc8000000001b */
[----:B------:R-:W-:-:S04]  /*6d60*/  FADD.FTZ R0, -R0, -RZ ;  /* 0x800000ff00007221 */ /* 0x000fc80000010100 */
[----:B------:R-:W-:-:S07]  /*6d70*/  FFMA R27, R27, R0, R27 ;  /* 0x000000001b1b7223 */ /* 0x000fce000000001b */
.L_x_158:
[----:B------:R-:W-:Y:S05]  /*6d80*/  BSYNC B1 ;  /* 0x0000000000017941 */ /* 0x000fea0003800000 */
.L_x_156:
        /* <DEDUP_REMOVED lines=8> */
[----:B------:R-:W-:Y:S05]  /*6e10*/  BRA `(.L_x_161) ;  /* 0x0000000000107947 */ /* 0x000fea0003800000 */
.L_x_160:
[----:B------:R-:W1:Y:S02]  /*6e20*/  MUFU.RCP R0, R45 ;  /* 0x0000002d00007308 */ /* 0x000e640000001000 */
[----:B-1----:R-:W-:-:S04]  /*6e30*/  FFMA R3, R45, R0, -1 ;  /* 0xbf8000002d037423 */ /* 0x002fc80000000000 */
[----:B------:R-:W-:-:S04]  /*6e40*/  FADD.FTZ R3, -R3, -RZ ;  /* 0x800000ff03037221 */ /* 0x000fc80000010100 */
[----:B------:R-:W-:-:S07]  /*6e50*/  FFMA R0, R0, R3, R0 ;  /* 0x0000000300007223 */ /* 0x000fce0000000000 */
.L_x_161:
[----:B------:R-:W-:Y:S05]  /*6e60*/  BSYNC B1 ;  /* 0x0000000000017941 */ /* 0x000fea0003800000 */
.L_x_159:
[----:B------:R-:W-:Y:S02]  /*6e70*/  F2FP.SATFINITE.E4M3.F32.PACK_AB_MERGE_C R4, R5, R4, RZ ;  /* 0x000000040504723e */ /* 0x000fe400048070ff */
[----:B------:R-:W-:Y:S02]  /*6e80*/  F2FP.SATFINITE.E4M3.F32.PACK_AB_MERGE_C R6, R7, R6, RZ ;  /* 0x000000060706723e */ /* 0x000fe400048070ff */
[----:B------:R-:W-:Y:S02]  /*6e90*/  F2FP.SATFINITE.E4M3.F32.PACK_AB_MERGE_C R12, R12, R9, RZ ;  /* 0x000000090c0c723e */ /* 0x000fe400048070ff */
[----:B------:R-:W-:Y:S02]  /*6ea0*/  F2FP.SATFINITE.E4M3.F32.PACK_AB_MERGE_C R14, R14, R13, RZ ;  /* 0x0000000d0e0e723e */ /* 0x000fe400048070ff */
[----:B------:R-:W-:Y:S02]  /*6eb0*/  F2FP.SATFINITE.E4M3.F32.PACK_AB_MERGE_C R15, R20, R15, RZ ;  /* 0x0000000f140f723e */ /* 0x000fe400048070ff */
[----:B------:R-:W-:-:S02]  /*6ec0*/  F2FP.SATFINITE.E4M3.F32.PACK_AB_MERGE_C R21, R24, R21, RZ ;  /* 0x000000151815723e */ /* 0x000fc400048070ff */
[----:B------:R-:W-:Y:S02]  /*6ed0*/  F2FP.SATFINITE.E4M3.F32.PACK_AB_MERGE_C R25, R26, R25, RZ ;  /* 0x000000191a19723e */ /* 0x000fe400048070ff */
[----:B------:R-:W-:Y:S01]  /*6ee0*/  F2FP.SATFINITE.E4M3.F32.PACK_AB_MERGE_C R27, R0, R27, RZ ;  /* 0x0000001b001b723e */ /* 0x000fe200048070ff */
[----:B------:R-:W-:Y:S06]  /*6ef0*/  @P5 BRA `(.L_x_162) ;  /* 0x0000000000045947 */ /* 0x000fec0003800000 */
[----:B------:R-:W-:-:S04]  /*6f00*/  DEPBAR.LE SB0, 0x1 ;  /* 0x000080400000791a */ /* 0x000fc80000000000 */
.L_x_162:
[----:B------:R-:W-:Y:S05]  /*6f10*/  WARPSYNC.ALL ;  /* 0x0000000000007948 */ /* 0x000fea0003800000 */
[----:B------:R-:W-:Y:S01]  /*6f20*/  BAR.SYNC.DEFER_BLOCKING 0x1, 0x100 ;  /* 0x0044000000007b1d */ /* 0x000fe20000010000 */
[----:B------:R-:W-:-:S05]  /*6f30*/  IADD3 R16, P0, R16, UR36, RZ ;  /* 0x0000002410107c10 */ /* 0x000fca000ff1e0ff */
        /* <DEDUP_REMOVED lines=19> */
[----:B------:R-:W-:Y:S02]  /*7070*/  UIADD3 UR4, UR49, 0x3200, URZ ;  /* 0x0000320031047890 */ /* 0x000fe4000fffe03f */
[----:B------:R-:W-:Y:S01]  /*7080*/  UIADD3.X UR9, URZ, UR41, URZ, UP0, !UPT ;  /* 0x000000293f097290 */ /* 0x000fe200087fe43f */
[----:B------:R-:W-:Y:S01]  /*7090*/  UMOV UR6, UR46 ;  /* 0x0000002e00067c82 */ /* 0x000fe20008000000 */
[----:B------:R-:W-:-:S07]  /*70a0*/  UMOV UR7, UR47 ;  /* 0x0000002f00077c82 */ /* 0x000fce0008000000 */
[----:B------:R1:W-:Y:S02]  /*70b0*/  UTMASTG.3D [UR4], [UR8] ;  /* 0x00000004080073b5 */ /* 0x0003e40008010000 */
[----:B-1----:R0:W-:Y:S02]  /*70c0*/  UTMACMDFLUSH ;  /* 0x00000000000079b7 */ /* 0x0021e40000000000 */
.L_x_164:
[----:B------:R-:W-:Y:S05]  /*70d0*/  BSYNC B0 ;  /* 0x0000000000007941 */ /* 0x000fea0003800000 */
.L_x_163:
[----:B------:R-:W-:Y:S01]  /*70e0*/  ULDC.64 UR4, c[0x0][0x8f8] ;  /* 0x00023e0000047ab9 */ /* 0x000fe20000000a00 */
[----:B------:R-:W-:Y:S01]  /*70f0*/  IADD3.X R17, R17, UR42, RZ, P0, !PT ;  /* 0x0000002a11117c10 */ /* 0x000fe200087fe4ff */
[----:B------:R-:W-:Y:S01]  /*7100*/  UMOV UR47, 0xffffffff ;  /* 0xffffffff002f7882 */ /* 0x000fe20000000000 */
[----:B------:R-:W-:Y:S01]  /*7110*/  ISETP.GE.U32.AND P0, PT, R16, UR4, PT ;  /* 0x0000000410007c0c */ /* 0x000fe2000bf06070 */
[----:B------:R-:W-:Y:S01]  /*7120*/  IMAD.MOV.U32 R3, RZ, RZ, -0x1 ;  /* 0xffffffffff037424 */ /* 0x000fe200078e00ff */
[----:B------:R-:W-:Y:S02]  /*7130*/  PRMT R0, RZ, 0x7610, R0 ;  /* 0x00007610ff007816 */ /* 0x000fe40000000000 */
[----:B------:R-:W-:Y:S02]  /*7140*/  ISETP.GE.U32.AND.EX P0, PT, R17, UR5, PT, P0 ;  /* 0x0000000511007c0c */ /* 0x000fe4000bf06100 */
[----:B------:R-:W-:-:S11]  /*7150*/  MOV R8, 0xffffffff ;  /* 0xffffffff00087802 */ /* 0x000fd60000000f00 */
[----:B------:R-:W-:Y:S05]  /*7160*/  @P0 BRA `(.L_x_165) ;  /* 0x0000000400680947 */ /* 0x000fea0003800000 */
[----:B------:R-:W1:Y:S01]  /*7170*/  S2R R12, SR_CTAID.X ;  /* 0x00000000000c7919 */ /* 0x000e620000002500 */
[----:B------:R-:W2:Y:S01]  /*7180*/  LDC.64 R10, c[0x0][0x8d0] ;  /* 0x00023400ff0a7b82 */ /* 0x000ea20000000a00 */
[----:B------:R-:W-:Y:S01]  /*7190*/  ULDC UR4, c[0x0][0x150] ;  /* 0x0000540000047ab9 */ /* 0x000fe20000000800 */
[----:B------:R-:W-:Y:S01]  /*71a0*/  IMAD.MOV.U32 R8, RZ, RZ, R16 ;  /* 0x000000ffff087224 */ /* 0x000fe200078e0010 */
[----:B------:R-:W3:Y:S01]  /*71b0*/  S2R R26, SR_CTAID.Y ;  /* 0x00000000001a7919 */ /* 0x000ee20000002600 */
[----:B------:R-:W-:-:S04]  /*71c0*/  MOV R9, R17 ;  /* 0x0000001100097202 */ /* 0x000fc80000000f00 */
[----:B------:R-:W4:Y:S08]  /*71d0*/  LDC R25, c[0x0][0x144] ;  /* 0x00005100ff197b82 */ /* 0x000f300000000800 */
[----:B------:R-:W3:Y:S08]  /*71e0*/  LDC R0, c[0x0][0x8d8] ;  /* 0x00023600ff007b82 */ /* 0x000ef00000000800 */
[----:B------:R-:W3:Y:S01]  /*71f0*/  LDC.64 R20, c[0x0][0x8c8] ;  /* 0x00023200ff147b82 */ /* 0x000ee20000000a00 */
[----:B--2---:R-:W-:-:S04]  /*7200*/  ISETP.NE.U32.AND P0, PT, R10, RZ, PT ;  /* 0x000000ff0a00720c */ /* 0x004fc80003f05070 */
[----:B------:R-:W-:Y:S02]  /*7210*/  ISETP.NE.AND.EX P0, PT, R11, RZ, PT, P0 ;  /* 0x000000ff0b00720c */ /* 0x000fe40003f05300 */
[----:B-1----:R-:W-:-:S05]  /*7220*/  I2FP.F32.U32 R3, R12 ;  /* 0x0000000c00037245 */ /* 0x002fca0000201000 */
[----:B------:R-:W-:-:S04]  /*7230*/  FMUL R3, R3, UR4 ;  /* 0x0000000403037c20 */ /* 0x000fc80008400000 */
[----:B------:R1:W2:Y:S02]  /*7240*/  F2I.U32.TRUNC.NTZ R24, R3 ;  /* 0x0000000300187305 */ /* 0x0002a4000020f000 */
[----:B----4-:R-:W-:Y:S05]  /*7250*/  @!P0 BRA `(.L_x_166) ;  /* 0x0000000000288947 */ /* 0x010fea0003800000 */
[----:B-1----:R-:W1:Y:S02]  /*7260*/  LDC R3, c[0x0][0x8dc] ;  /* 0x00023700ff037b82 */ /* 0x002e640000000800 */
[----:B-1----:R-:W-:-:S05]  /*7270*/  IADD3 R3, P0, R16, R3, RZ ;  /* 0x0000000310037210 */ /* 0x002fca0007f1e0ff */
[----:B------:R-:W-:-:S04]  /*7280*/  IMAD.X R13, RZ, RZ, R17, P0 ;  /* 0x000000ffff0d7224 */ /* 0x000fc800000e0611 */
[----:B------:R-:W-:-:S04]  /*7290*/  IMAD.WIDE.U32 R4, R13, R10, RZ ;  /* 0x0000000a0d047225 */ /* 0x000fc800078e00ff */
[----:B------:R-:W-:-:S04]  /*72a0*/  IMAD.WIDE.U32 R6, P0, R3, R11, R4 ;  /* 0x0000000b03067225 */ /* 0x000fc80007800004 */
[----:B------:R-:W-:Y:S01]  /*72b0*/  IMAD.WIDE.U32 R4, R3, R10, RZ ;  /* 0x0000000a03047225 */ /* 0x000fe200078e00ff */
[----:B------:R-:W-:-:S03]  /*72c0*/  IADD3.X R9, RZ, RZ, RZ, P0, !PT ;  /* 0x000000ffff097210 */ /* 0x000fc600007fe4ff */
[----:B------:R-:W-:Y:S01]  /*72d0*/  IMAD.MOV.U32 R8, RZ, RZ, R7 ;  /* 0x000000ffff087224 */ /* 0x000fe200078e0007 */
[----:B------:R-:W-:-:S05]  /*72e0*/  IADD3 RZ, P0, R5, R6, RZ ;  /* 0x0000000605ff7210 */ /* 0x000fca0007f1e0ff */
[----:B------:R-:W-:-:S08]  /*72f0*/  IMAD.WIDE.U32.X R8, R13, R11, R8, P0 ;  /* 0x0000000b0d087225 */ /* 0x000fd000000e0408 */
.L_x_166:
[----:B------:R-:W4:Y:S01]  /*7300*/  LDC.64 R14, c[0x0][0x8e8] ;  /* 0x00023a00ff0e7b82 */ /* 0x000f220000000a00 */
[-CC-:B---3--:R-:W-:Y:S01]  /*7310*/  SHF.R.U64 R32, R8, R0.reuse, R9.reuse ;  /* 0x0000000008207219 */ /* 0x188fe20000001209 */
[----:B--2---:R-:W-:Y:S01]  /*7320*/  IMAD.MOV R24, RZ, RZ, -R24 ;  /* 0x000000ffff187224 */ /* 0x004fe200078e0a18 */
[----:B------:R-:W-:Y:S01]  /*7330*/  SHF.R.U32.HI R0, RZ, R0, R9 ;  /* 0x00000000ff007219 */ /* 0x000fe20000011609 */
[----:B------:R-:W-:Y:S01]  /*7340*/  ULDC UR4, c[0x0][0x154] ;  /* 0x0000550000047ab9 */ /* 0x000fe20000000800 */
[----:B-1----:R-:W-:Y:S01]  /*7350*/  IADD3 R3, P0, RZ, -R32, RZ ;  /* 0x80000020ff037210 */ /* 0x002fe20007f1e0ff */
[----:B------:R-:W-:Y:S01]  /*7360*/  IMAD R28, R25, R24, R12 ;  /* 0x00000018191c7224 */ /* 0x000fe200078e020c */
[----:B------:R-:W-:Y:S01]  /*7370*/  MOV R7, 0x1 ;  /* 0x0000000100077802 */ /* 0x000fe20000000f00 */
[----:B------:R-:W1:Y:S01]  /*7380*/  LDC R6, c[0x0][0x8c0] ;  /* 0x00023000ff067b82 */ /* 0x000e620000000800 */
[----:B------:R-:W-:-:S05]  /*7390*/  IADD3.X R5, RZ, ~R0, RZ, P0, !PT ;  /* 0x80000000ff057210 */ /* 0x000fca00007fe4ff */
[-C--:B------:R-:W-:Y:S02]  /*73a0*/  IMAD R0, R5, R20.reuse, RZ ;  /* 0x0000001405007224 */ /* 0x080fe400078e02ff */
[----:B------:R-:W2:Y:S01]  /*73b0*/  LDC R8, c[0x0][0x8b0] ;  /* 0x00022c00ff087b82 */ /* 0x000ea20000000800 */
[----:B------:R-:W-:-:S04]  /*73c0*/  IMAD.WIDE.U32 R4, R3, R20, R16 ;  /* 0x0000001403047225 */ /* 0x000fc800078e0010 */
[----:B------:R-:W-:Y:S01]  /*73d0*/  IMAD R3, R3, R21, R0 ;  /* 0x0000001503037224 */ /* 0x000fe200078e0200 */
[----:B------:R-:W-:Y:S02]  /*73e0*/  I2FP.F32.U32 R0, R26 ;  /* 0x0000001a00007245 */ /* 0x000fe40000201000 */
[----:B------:R-:W3:Y:S01]  /*73f0*/  LDC R30, c[0x0][0x900] ;  /* 0x00024000ff1e7b82 */ /* 0x000ee20000000800 */
[----:B----4-:R-:W-:Y:S02]  /*7400*/  ISETP.NE.U32.AND P0, PT, R14, RZ, PT ;  /* 0x000000ff0e00720c */ /* 0x010fe40003f05070 */
[----:B------:R-:W-:Y:S01]  /*7410*/  IADD3 R3, R5, R3, RZ ;  /* 0x0000000305037210 */ /* 0x000fe20007ffe0ff */
[----:B------:R-:W-:Y:S01]  /*7420*/  FMUL R0, R0, UR4 ;  /* 0x0000000400007c20 */ /* 0x000fe20008400000 */
[----:B------:R-:W-:Y:S01]  /*7430*/  ISETP.NE.AND.EX P0, PT, R15, RZ, PT, P0 ;  /* 0x000000ff0f00720c */ /* 0x000fe20003f05300 */
[----:B------:R-:W-:Y:S02]  /*7440*/  IMAD.MOV.U32 R5, RZ, RZ, -0x1 ;  /* 0xffffffffff057424 */ /* 0x000fe400078e00ff */
[----:B------:R-:W4:Y:S01]  /*7450*/  LDC R21, c[0x0][0x148] ;  /* 0x00005200ff157b82 */ /* 0x000f220000000800 */
[-CC-:B-1----:R-:W-:Y:S01]  /*7460*/  SHF.R.U64 R12, R4, R6.reuse, R3.reuse ;  /* 0x00000006040c7219 */ /* 0x182fe20000001203 */
[----:B------:R1:W1:Y:S01]  /*7470*/  F2I.U32.TRUNC.NTZ R20, R0 ;  /* 0x0000000000147305 */ /* 0x000262000020f000 */
[----:B------:R-:W-:-:S05]  /*7480*/  SHF.R.U32.HI R3, RZ, R6, R3 ;  /* 0x00000006ff037219 */ /* 0x000fca0000011603 */
[----:B------:R-:W1:Y:S01]  /*7490*/  LDC R24, c[0x0][0x8a8] ;  /* 0x00022a00ff187b82 */ /* 0x000e620000000800 */
[-CC-:B--2---:R-:W-:Y:S02]  /*74a0*/  SHF.R.U64 R10, R12, R8.reuse, R3.reuse ;  /* 0x000000080c0a7219 */ /* 0x184fe40000001203 */
[----:B------:R-:W-:-:S05]  /*74b0*/  SHF.R.U32.HI R3, RZ, R8, R3 ;  /* 0x00000008ff037219 */ /* 0x000fca0000011603 */
[----:B------:R-:W2:Y:S01]  /*74c0*/  LDC R27, c[0x0][0x8f0] ;  /* 0x00023c00ff1b7b82 */ /* 0x000ea20000000800 */
[-C--:B---3--:R-:W-:Y:S02]  /*74d0*/  SHF.L.U32 R4, R5, R30.reuse, RZ ;  /* 0x0000001e05047219 */ /* 0x088fe400000006ff */
[-CC-:B------:R-:W-:Y:S02]  /*74e0*/  SHF.R.U64 R13, R10, R30.reuse, R3.reuse ;  /* 0x0000001e0a0d7219 */ /* 0x180fe40000001203 */
[----:B------:R-:W-:Y:S02]  /*74f0*/  SHF.R.U32.HI R5, RZ, R30, R3 ;  /* 0x0000001eff057219 */ /* 0x000fe40000011603 */
[----:B------:R-:W-:Y:S01]  /*7500*/  LOP3.LUT R25, RZ, R4, RZ, 0x33, !PT ;  /* 0x00000004ff197212 */ /* 0x000fe200078e33ff */
[----:B------:R-:W3:Y:S01]  /*7510*/  LDC R29, c[0x0][0x8e0] ;  /* 0x00023800ff1d7b82 */ /* 0x000ee20000000800 */
[----:B------:R-:W-:Y:S01]  /*7520*/  SHF.L.U32 R30, R7, R30, RZ ;  /* 0x0000001e071e7219 */ /* 0x000fe200000006ff */
[----:B------:R-:W-:-:S06]  /*7530*/  IMAD.MOV.U32 R4, RZ, RZ, R13 ;  /* 0x000000ffff047224 */ /* 0x000fcc00078e000d */
[----:B------:R-:W1:Y:S01]  /*7540*/  LDC R31, c[0x0][0x8b8] ;  /* 0x00022e00ff1f7b82 */ /* 0x000e620000000800 */
[----:B------:R-:W-:Y:S05]  /*7550*/  @!P0 BRA `(.L_x_167) ;  /* 0x0000000000288947 */ /* 0x000fea0003800000 */
[----:B-1----:R-:W1:Y:S02]  /*7560*/  LDC R0, c[0x0][0x8f4] ;  /* 0x00023d00ff007b82 */ /* 0x002e640000000800 */
[----:B-1----:R-:W-:-:S04]  /*7570*/  IADD3 R3, P0, R13, R0, RZ ;  /* 0x000000000d037210 */ /* 0x002fc80007f1e0ff */
[----:B------:R-:W-:-:S05]  /*7580*/  IADD3.X R11, RZ, R5, RZ, P0, !PT ;  /* 0x00000005ff0b7210 */ /* 0x000fca00007fe4ff */
[----:B------:R-:W-:-:S04]  /*7590*/  IMAD.WIDE.U32 R4, R11, R14, RZ ;  /* 0x0000000e0b047225 */ /* 0x000fc800078e00ff */
[----:B------:R-:W-:-:S04]  /*75a0*/  IMAD.WIDE.U32 R6, P0, R3, R15, R4 ;  /* 0x0000000f03067225 */ /* 0x000fc80007800004 */
[----:B------:R-:W-:Y:S01]  /*75b0*/  IMAD.WIDE.U32 R4, R3, R14, RZ ;  /* 0x0000000e03047225 */ /* 0x000fe200078e00ff */
[----:B------:R-:W-:-:S03]  /*75c0*/  MOV R8, R7 ;  /* 0x0000000700087202 */ /* 0x000fc60000000f00 */
[----:B------:R-:W-:Y:S01]  /*75d0*/  IMAD.X R9, RZ, RZ, RZ, P0 ;  /* 0x000000ffff097224 */ /* 0x000fe200000e06ff */
[----:B------:R-:W-:-:S05]  /*75e0*/  IADD3 RZ, P0, R5, R6, RZ ;  /* 0x0000000605ff7210 */ /* 0x000fca0007f1e0ff */
[----:B------:R-:W-:-:S08]  /*75f0*/  IMAD.WIDE.U32.X R4, R11, R15, R8, P0 ;  /* 0x0000000f0b047225 */ /* 0x000fd000000e0408 */
.L_x_167:
[----:B------:R-:W-:Y:S01]  /*7600*/  ISETP.NE.AND P0, PT, R2, 0x1, PT ;  /* 0x000000010200780c */ /* 0x000fe20003f05270 */
[----:B-1----:R-:W-:Y:S01]  /*7610*/  IMAD.MOV R20, RZ, RZ, -R20 ;  /* 0x000000ffff147224 */ /* 0x002fe200078e0a14 */
[----:B--2---:R-:W-:Y:S02]  /*7620*/  SHF.R.U64 R0, R4, R27, R5 ;  /* 0x0000001b04007219 */ /* 0x004fe40000001205 */
[----:B------:R-:W-:Y:S02]  /*7630*/  LOP3.LUT R3, R10, R25, RZ, 0xc0, !PT ;  /* 0x000000190a037212 */ /* 0x000fe400078ec0ff */
[----:B------:R-:W-:Y:S01]  /*7640*/  IADD3 R5, R24, -0x1, RZ ;  /* 0xffffffff18057810 */ /* 0x000fe20007ffe0ff */
[----:B------:R-:W-:Y:S01]  /*7650*/  IMAD.MOV R4, RZ, RZ, -R0 ;  /* 0x000000ffff047224 */ /* 0x000fe200078e0a00 */
[----:B------:R-:W-:Y:S01]  /*7660*/  R2UR UR47, R32 ;  /* 0x00000000202f72ca */ /* 0x000fe200000e0000 */
[----:B------:R-:W-:Y:S01]  /*7670*/  IMAD R3, R30, R0, R3 ;  /* 0x000000001e037224 */ /* 0x000fe200078e0203 */
[----:B------:R-:W-:Y:S01]  /*7680*/  LOP3.LUT R5, R12, R5, RZ, 0xc0, !PT ;  /* 0x000000050c057212 */ /* 0x000fe200078ec0ff */
[----:B---3--:R-:W-:Y:S01]  /*7690*/  IMAD R0, R4, R29, R13 ;  /* 0x0000001d04007224 */ /* 0x008fe200078e020d */
[----:B------:R-:W-:Y:S01]  /*76a0*/  MOV R4, 0x1 ;  /* 0x0000000100047802 */ /* 0x000fe20000000f00 */
[----:B----4-:R-:W-:-:S02]  /*76b0*/  @P0 IMAD R28, R21, R20, R26 ;  /* 0x00000014151c0224 */ /* 0x010fc400078e021a */
[----:B------:R-:W-:Y:S02]  /*76c0*/  IMAD R0, R0, R24, R5 ;  /* 0x0000001800007224 */ /* 0x000fe400078e0205 */
[----:B------:R-:W-:-:S05]  /*76d0*/  IMAD R3, R3, R31, R28 ;  /* 0x0000001f03037224 */ /* 0x000fca00078e021c */
[----:B------:R-:W-:Y:S02]  /*76e0*/  SEL R8, R0, R3, !P0 ;  /* 0x0000000300087207 */ /* 0x000fe40004000000 */
[----:B------:R-:W-:Y:S02]  /*76f0*/  SEL R3, R3, R0, !P0 ;  /* 0x0000000003037207 */ /* 0x000fe40004000000 */
[----:B------:R-:W-:-:S07]  /*7700*/  PRMT R0, R4, 0x7610, R0 ;  /* 0x0000761004007816 */ /* 0x000fce0000000000 */
.L_x_165:
[----:B------:R-:W-:Y:S01]  /*7710*/  LOP3.LUT P0, RZ, R0, 0xff, RZ, 0xc0, !PT ;  /* 0x000000ff00ff7812 */ /* 0x000fe2000780c0ff */
[----:B------:R-:W-:-:S04]  /*7720*/  UIMAD.WIDE.U32 UR4, UR51, -0xf0f0f0f, URZ ;  /* 0xf0f0f0f1330478a5 */ /* 0x000fc8000f8e003f */
[----:B------:R-:W-:-:S04]  /*7730*/  USHF.R.U32.HI UR4, URZ, 0x4, UR5 ;  /* 0x000000043f047899 */ /* 0x000fc80008011605 */
[----:B------:R-:W-:-:S04]  /*7740*/  UIMAD UR4, UR4, -0x11, UR51 ;  /* 0xffffffef040478a4 */ /* 0x000fc8000f8e0233 */
[----:B------:R-:W-:Y:S08]  /*7750*/  @P0 BRA `(.L_x_168) ;  /* 0xffffff9c00b00947 */ /* 0x000ff0000383ffff */
[----:B------:R-:W-:-:S04]  /*7760*/  DEPBAR.LE SB0, 0x0 ;  /* 0x000080000000791a */ /* 0x000fc80000000000 */
[----:B------:R-:W-:Y:S05]  /*7770*/  EXIT ;  /* 0x000000000000794d */ /* 0x000fea0003800000 */
.L_x_9:
[----:B------:R-:W-:Y:S01]  /*7780*/  ULDC.64 UR4, c[0x0][0x8f8] ;  /* 0x00023e0000047ab9 */ /* 0x000fe20000000a00 */
[----:B------:R-:W-:Y:S01]  /*7790*/  PRMT R12, RZ, 0x7610, R12 ;  /* 0x00007610ff0c7816 */ /* 0x000fe2000000000c */
[----:B------:R-:W-:Y:S01]  /*77a0*/  IMAD.MOV.U32 R5, RZ, RZ, -0x1 ;  /* 0xffffffffff057424 */ /* 0x000fe200078e00ff */
[----:B------:R-:W-:Y:S01]  /*77b0*/  ISETP.GE.U32.AND P1, PT, R16, UR4, PT ;  /* 0x0000000410007c0c */ /* 0x000fe2000bf26070 */
[----:B------:R-:W-:Y:S01]  /*77c0*/  IMAD.MOV.U32 R6, RZ, RZ, -0x1 ;  /* 0xffffffffff067424 */ /* 0x000fe200078e00ff */
[----:B------:R-:W-:Y:S02]  /*77d0*/  MOV R4, 0xffffffff ;  /* 0xffffffff00047802 */ /* 0x000fe40000000f00 */
[----:B------:R-:W-:-:S13]  /*77e0*/  ISETP.GE.U32.AND.EX P1, PT, R17, UR5, PT, P1 ;  /* 0x0000000511007c0c */ /* 0x000fda000bf26110 */
[----:B------:R-:W-:Y:S05]  /*77f0*/  @P1 BRA `(.L_x_169) ;  /* 0x00000004005c1947 */ /* 0x000fea0003800000 */
[----:B------:R-:W1:Y:S01]  /*7800*/  LDC.64 R20, c[0x0][0x8d0] ;  /* 0x00023400ff147b82 */ /* 0x000e620000000a00 */
[----:B------:R-:W-:Y:S01]  /*7810*/  MOV R14, R16 ;  /* 0x00000010000e7202 */ /* 0x000fe20000000f00 */
[----:B------:R-:W-:-:S06]  /*7820*/  IMAD.MOV.U32 R15, RZ, RZ, R17 ;  /* 0x000000ffff0f7224 */ /* 0x000fcc00078e0011 */
        /* <DEDUP_REMOVED lines=15> */
.L_x_170:
[--C-:B------:R-:W-:Y:S01]  /*7920*/  SHF.R.U64 R14, R14, R6, R15.reuse ;  /* 0x000000060e0e7219 */ /* 0x100fe2000000120f */
[----:B------:R-:W1:Y:S01]  /*7930*/  LDC R12, c[0x0][0x8c0] ;  /* 0x00023000ff0c7b82 */ /* 0x000e620000000800 */
[----:B------:R-:W-:Y:S01]  /*7940*/  I2FP.F32.U32 R5, R10 ;  /* 0x0000000a00057245 */ /* 0x000fe20000201000 */
[----:B------:R-:W-:Y:S01]  /*7950*/  ULDC UR4, c[0x0][0x150] ;  /* 0x0000540000047ab9 */ /* 0x000fe20000000800 */
[----:B------:R-:W-:Y:S02]  /*7960*/  SHF.R.U32.HI R4, RZ, R6, R15 ;  /* 0x00000006ff047219 */ /* 0x000fe4000001160f */
[----:B------:R-:W-:Y:S01]  /*7970*/  IADD3 R11, P1, RZ, -R14, RZ ;  /* 0x8000000eff0b7210 */ /* 0x000fe20007f3e0ff */
[----:B------:R-:W-:Y:S01]  /*7980*/  FMUL R15, R5, UR4 ;  /* 0x00000004050f7c20 */ /* 0x000fe20008400000 */
[----:B------:R-:W-:Y:S01]  /*7990*/  ULDC UR4, c[0x0][0x154] ;  /* 0x0000550000047ab9 */ /* 0x000fe20000000800 */
[----:B------:R-:W2:Y:S02]  /*79a0*/  LDC.64 R28, c[0x0][0x8e8] ;  /* 0x00023a00ff1c7b82 */ /* 0x000ea40000000a00 */
[----:B------:R-:W-:-:S02]  /*79b0*/  IMAD.X R13, RZ, RZ, ~R4, P1 ;  /* 0x000000ffff0d7224 */ /* 0x000fc400008e0e04 */
[----:B------:R-:W3:Y:S01]  /*79c0*/  F2I.U32.TRUNC.NTZ R15, R15 ;  /* 0x0000000f000f7305 */ /* 0x000ee2000020f000 */
[----:B------:R-:W-:-:S03]  /*79d0*/  IMAD.WIDE.U32 R4, R11, R24, R16 ;  /* 0x000000180b047225 */ /* 0x000fc600078e0010 */
[----:B------:R-:W4:Y:S01]  /*79e0*/  LDC R21, c[0x0][0x144] ;  /* 0x00005100ff157b82 */ /* 0x000f220000000800 */
[----:B------:R-:W-:-:S04]  /*79f0*/  IMAD R6, R13, R24, RZ ;  /* 0x000000180d067224 */ /* 0x000fc800078e02ff */
[----:B------:R-:W-:-:S03]  /*7a00*/  IMAD R11, R11, R25, R6 ;  /* 0x000000190b0b7224 */ /* 0x000fc600078e0206 */
[----:B------:R-:W5:Y:S02]  /*7a10*/  LDC R20, c[0x0][0x8b0] ;  /* 0x00022c00ff147b82 */ /* 0x000f640000000800 */
[----:B------:R-:W-:Y:S02]  /*7a20*/  IADD3 R5, R5, R11, RZ ;  /* 0x0000000b05057210 */ /* 0x000fe40007ffe0ff */
[----:B------:R-:W-:Y:S02]  /*7a30*/  I2FP.F32.U32 R11, R7 ;  /* 0x00000007000b7245 */ /* 0x000fe40000201000 */
[-C--:B-1----:R-:W-:Y:S01]  /*7a40*/  SHF.R.U64 R6, R4, R12.reuse, R5 ;  /* 0x0000000c04067219 */ /* 0x082fe20000001205 */
[----:B---3--:R-:W-:Y:S01]  /*7a50*/  IMAD.MOV R4, RZ, RZ, -R15 ;  /* 0x000000ffff047224 */ /* 0x008fe200078e0a0f */
[----:B------:R-:W1:Y:S01]  /*7a60*/  LDC R13, c[0x0][0x900] ;  /* 0x00024000ff0d7b82 */ /* 0x000e620000000800 */
[----:B--2---:R-:W-:Y:S01]  /*7a70*/  ISETP.NE.U32.AND P1, PT, R28, RZ, PT ;  /* 0x000000ff1c00720c */ /* 0x004fe20003f25070 */
[----:B------:R-:W-:Y:S01]  /*7a80*/  FMUL R11, R11, UR4 ;  /* 0x000000040b0b7c20 */ /* 0x000fe20008400000 */
[----:B------:R-:W-:-:S02]  /*7a90*/  SHF.R.U32.HI R5, RZ, R12, R5 ;  /* 0x0000000cff057219 */ /* 0x000fc40000011605 */
[----:B------:R-:W-:Y:S02]  /*7aa0*/  ISETP.NE.AND.EX P1, PT, R29, RZ, PT, P1 ;  /* 0x000000ff1d00720c */ /* 0x000fe40003f25310 */
[----:B------:R-:W-:Y:S01]  /*7ab0*/  MOV R12, 0xffffffff ;  /* 0xffffffff000c7802 */ /* 0x000fe20000000f00 */
[----:B------:R-:W2:Y:S01]  /*7ac0*/  LDC R22, c[0x0][0x148] ;  /* 0x00005200ff167b82 */ /* 0x000ea20000000800 */
[----:B----4-:R-:W-:Y:S02]  /*7ad0*/  IMAD R26, R21, R4, R10 ;  /* 0x00000004151a7224 */ /* 0x010fe400078e020a */
[----:B------:R-:W-:-:S05]  /*7ae0*/  IMAD.MOV.U32 R10, RZ, RZ, 0x1 ;  /* 0x00000001ff0a7424 */ /* 0x000fca00078e00ff */
[----:B------:R-:W3:Y:S01]  /*7af0*/  LDC R24, c[0x0][0x8a8] ;  /* 0x00022a00ff187b82 */ /* 0x000ee20000000800 */
[-CC-:B-----5:R-:W-:Y:S02]  /*7b00*/  SHF.R.U64 R21, R6, R20.reuse, R5.reuse ;  /* 0x0000001406157219 */ /* 0x1a0fe40000001205 */
[----:B------:R-:W-:Y:S02]  /*7b10*/  SHF.R.U32.HI R4, RZ, R20, R5 ;  /* 0x00000014ff047219 */ /* 0x000fe40000011605 */
[----:B------:R4:W1:Y:S03]  /*7b20*/  F2I.U32.TRUNC.NTZ R20, R11 ;  /* 0x0000000b00147305 */ /* 0x000866000020f000 */
[----:B------:R-:W2:Y:S01]  /*7b30*/  LDC R25, c[0x0][0x8f0] ;  /* 0x00023c00ff197b82 */ /* 0x000ea20000000800 */
[-C--:B-1----:R-:W-:Y:S02]  /*7b40*/  SHF.L.U32 R12, R12, R13.reuse, RZ ;  /* 0x0000000d0c0c7219 */ /* 0x082fe400000006ff */
[----:B------:R-:W-:-:S02]  /*7b50*/  SHF.R.U64 R23, R21, R13, R4 ;  /* 0x0000000d15177219 */ /* 0x000fc40000001204 */
[-C--:B------:R-:W-:Y:S02]  /*7b60*/  SHF.R.U32.HI R5, RZ, R13.reuse, R4 ;  /* 0x0000000dff057219 */ /* 0x080fe40000011604 */
[----:B------:R-:W-:Y:S01]  /*7b70*/  SHF.L.U32 R30, R10, R13, RZ ;  /* 0x0000000d0a1e7219 */ /* 0x000fe200000006ff */
[----:B------:R-:W1:Y:S01]  /*7b80*/  LDC R27, c[0x0][0x8e0] ;  /* 0x00023800ff1b7b82 */ /* 0x000e620000000800 */
[----:B------:R-:W-:Y:S02]  /*7b90*/  LOP3.LUT R32, RZ, R12, RZ, 0x33, !PT ;  /* 0x0000000cff207212 */ /* 0x000fe400078e33ff */
[----:B------:R-:W-:-:S05]  /*7ba0*/  MOV R4, R23 ;  /* 0x0000001700047202 */ /* 0x000fca0000000f00 */
[----:B------:R-:W1:Y:S01]  /*7bb0*/  LDC R31, c[0x0][0x8b8] ;  /* 0x00022e00ff1f7b82 */ /* 0x000e620000000800 */
[----:B----4-:R-:W-:Y:S05]  /*7bc0*/  @!P1 BRA `(.L_x_171) ;  /* 0x0000000000289947 */ /* 0x010fea0003800000 */
[----:B------:R-:W4:Y:S02]  /*7bd0*/  LDC R4, c[0x0][0x8f4] ;  /* 0x00023d00ff047b82 */ /* 0x000f240000000800 */
[----:B----4-:R-:W-:-:S05]  /*7be0*/  IADD3 R13, P1, R23, R4, RZ ;  /* 0x00000004170d7210 */ /* 0x010fca0007f3e0ff */
        /* <DEDUP_REMOVED lines=8> */
.L_x_171:
[----:B------:R-:W-:Y:S01]  /*7c70*/  ISETP.NE.AND P1, PT, R2, 0x1, PT ;  /* 0x000000010200780c */ /* 0x000fe20003f25270 */
[----:B---3--:R-:W-:Y:S01]  /*7c80*/  VIADD R11, R24, 0xffffffff ;  /* 0xffffffff180b7836 */ /* 0x008fe20000000000 */
[----:B--2---:R-:W-:Y:S01]  /*7c90*/  SHF.R.U64 R5, R4, R25, R5 ;  /* 0x0000001904057219 */ /* 0x004fe20000001205 */
[----:B------:R-:W-:Y:S01]  /*7ca0*/  IMAD.MOV.U32 R12, RZ, RZ, 0x1 ;  /* 0x00000001ff0c7424 */ /* 0x000fe200078e00ff */
[----:B------:R-:W-:Y:S02]  /*7cb0*/  IADD3 R20, -R20, RZ, RZ ;  /* 0x000000ff14147210 */ /* 0x000fe40007ffe1ff */
[----:B------:R-:W-:Y:S02]  /*7cc0*/  LOP3.LUT R4, R21, R32, RZ, 0xc0, !PT ;  /* 0x0000002015047212 */ /* 0x000fe400078ec0ff */
[----:B------:R-:W-:-:S03]  /*7cd0*/  IADD3 R10, -R5, RZ, RZ ;  /* 0x000000ff050a7210 */ /* 0x000fc60007ffe1ff */
[----:B------:R-:W-:Y:S02]  /*7ce0*/  IMAD R5, R30, R5, R4 ;  /* 0x000000051e057224 */ /* 0x000fe400078e0204 */
[----:B------:R-:W-:Y:S01]  /*7cf0*/  @P1 IMAD R26, R22, R20, R7 ;  /* 0x00000014161a1224 */ /* 0x000fe200078e0207 */
[----:B------:R-:W-:Y:S01]  /*7d00*/  LOP3.LUT R7, R6, R11, RZ, 0xc0, !PT ;  /* 0x0000000b06077212 */ /* 0x000fe200078ec0ff */
[----:B-1----:R-:W-:Y:S02]  /*7d10*/  IMAD R4, R10, R27, R23 ;  /* 0x0000001b0a047224 */ /* 0x002fe400078e0217 */
[----:B------:R-:W-:Y:S02]  /*7d20*/  IMAD R5, R5, R31, R26 ;  /* 0x0000001f05057224 */ /* 0x000fe400078e021a */
[----:B------:R-:W-:-:S05]  /*7d30*/  IMAD R6, R4, R24, R7 ;  /* 0x0000001804067224 */ /* 0x000fca00078e0207 */
[----:B------:R-:W-:Y:S02]  /*7d40*/  SEL R4, R6, R5, !P1 ;  /* 0x0000000506047207 */ /* 0x000fe40004800000 */
[----:B------:R-:W-:Y:S02]  /*7d50*/  SEL R5, R5, R6, !P1 ;  /* 0x0000000605057207 */ /* 0x000fe40004800000 */
[----:B------:R-:W-:-:S07]  /*7d60*/  MOV R6, R14 ;  /* 0x0000000e00067202 */ /* 0x000fce0000000f00 */
.L_x_169:
[----:B------:R-:W-:-:S08]  /*7d70*/  NOP ;  /* 0x0000000000007918 */ /* 0x000fd00000000000 */
[----:B------:R-:W1:-:S00]  /*7d80*/  USETMAXREG.DEALLOC.CTAPOOL 0x28 ;  /* 0x00000028000079c8 */ /* 0x000e4000080e0500 */
[----:B-1----:R-:W-:-:S13]  /*7d90*/  ISETP.NE.AND P1, PT, R3, 0x1, PT ;  /* 0x000000010300780c */ /* 0x002fda0003f25270 */
[----:B------:R-:W-:Y:S05]  /*7da0*/  @!P1 EXIT ;  /* 0x000000000000994d */ /* 0x000fea0003800000 */
[----:B------:R-:W-:Y:S05]  /*7db0*/  @!P4 BRA `(.L_x_172) ;  /* 0x0000000c00c4c947 */ /* 0x000fea0003800000 */
[----:B------:R-:W-:-:S13]  /*7dc0*/  ISETP.NE.OR P0, PT, R3, 0x2, P0 ;  /* 0x000000020300780c */ /* 0x000fda0000705670 */
[----:B------:R-:W-:Y:S05]  /*7dd0*/  @P0 EXIT ;  /* 0x000000000000094d */ /* 0x000fea0003800000 */
[----:B------:R-:W-:-:S13]  /*7de0*/  LOP3.LUT P1, RZ, R12, 0xff, RZ, 0xc0, !PT ;  /* 0x000000ff0cff7812 */ /* 0x000fda000782c0ff */
[----:B------:R-:W-:Y:S05]  /*7df0*/  @!P1 BRA `(.L_x_173) ;  /* 0x0000000000189947 */ /* 0x000fea0003800000 */
[----:B------:R-:W-:Y:S01]  /*7e00*/  UMOV UR4, 0x400 ;  /* 0x0000040000047882 */ /* 0x000fe20000000000 */
[----:B------:R-:W-:Y:S01]  /*7e10*/  IMAD.MOV.U32 R3, RZ, RZ, RZ ;  /* 0x000000ffff037224 */ /* 0x000fe200078e00ff */
[----:B------:R-:W-:-:S04]  /*7e20*/  ULEA UR4, UR43, UR4, 0x18 ;  /* 0x000000042b047291 */ /* 0x000fc8000f8ec03f */
[----:B------:R-:W-:-:S05]  /*7e30*/  SHF.L.U32 R3, R3, 0x1f, RZ ;  /* 0x0000001f03037819 */ /* 0x000fca00000006ff */
[----:B------:R-:W1:Y:S02]  /*7e40*/  SYNCS.PHASECHK.TRANS64.TRYWAIT P0, [UR4+0x138], R3 ;  /* 0x00013803ff0075a7 */ /* 0x000e640008000144 */
[----:B-1----:R-:W-:Y:S05]  /*7e50*/  @!P0 BRA `(.L_x_174) ;  /* 0x0000002400b08947 */ /* 0x002fea0003800000 */
.L_x_173:
[----:B-1----:R-:W-:Y:S01]  /*7e60*/  PRMT R3, RZ, 0x7610, R3 ;  /* 0x00007610ff037816 */ /* 0x002fe20000000003 */
[----:B------:R-:W-:Y:S06]  /*7e70*/  @P3 BRA `(.L_x_175) ;  /* 0x0000000000243947 */ /* 0x000fec0003800000 */
[----:B------:R-:W-:Y:S02]  /*7e80*/  ULDC.64 UR4, c[0x0][0x588] ;  /* 0x0001620000047ab9 */ /* 0x000fe40000000a00 */
[----:B------:R-:W-:-:S04]  /*7e90*/  ISETP.NE.U32.AND P0, PT, RZ, UR4, PT ;  /* 0x00000004ff007c0c */ /* 0x000fc8000bf05070 */
[----:B------:R-:W-:-:S13]  /*7ea0*/  ISETP.NE.AND.EX P0, PT, RZ, UR5, PT, P0 ;  /* 0x00000005ff007c0c */ /* 0x000fda000bf05300 */
[----:B------:R-:W-:Y:S05]  /*7eb0*/  @!P0 BRA `(.L_x_176) ;  /* 0x00000000000c8947 */ /* 0x000fea0003800000 */
[----:B------:R2:W5:Y:S01]  /*7ec0*/  LDG.E R8, desc[UR38][R8.64] ;  /* 0x0000002608087981 */ /* 0x000562000c1e1900 */
[----:B------:R-:W-:Y:S01]  /*7ed0*/  MOV R3, 0x1 ;  /* 0x0000000100037802 */ /* 0x000fe20000000f00 */
[----:B------:R-:W-:Y:S06]  /*7ee0*/  BRA `(.L_x_175) ;  /* 0x0000000000087947 */ /* 0x000fec0003800000 */
.L_x_176:
[----:B------:R-:W1:Y:S01]  /*7ef0*/  LDC R8, c[0x0][0x580] ;  /* 0x00016000ff087b82 */ /* 0x000e620000000800 */
[----:B------:R-:W-:-:S07]  /*7f00*/  IMAD.MOV.U32 R3, RZ, RZ, 0x1 ;  /* 0x00000001ff037424 */ /* 0x000fce00078e00ff */
.L_x_175:
[----:B--2---:R-:W-:Y:S01]  /*7f10*/  MOV R9, 0x1 ;  /* 0x0000000100097802 */ /* 0x004fe20000000f00 */
[----:B------:R-:W-:Y:S06]  /*7f20*/  @!P1 BRA `(.L_x_177) ;  /* 0x0000000c00109947 */ /* 0x000fec0003800000 */
[----:B------:R-:W2:Y:S01]  /*7f30*/  LDC R10, c[0x0][0x900] ;  /* 0x00024000ff0a7b82 */ /* 0x000ea20000000800 */
[----:B------:R-:W-:Y:S01]  /*7f40*/  IMAD.MOV.U32 R7, RZ, RZ, -0x1 ;  /* 0xffffffffff077424 */ /* 0x000fe200078e00ff */
[----:B------:R-:W-:Y:S01]  /*7f50*/  MOV R9, 0x1 ;  /* 0x0000000100097802 */ /* 0x000fe20000000f00 */
[----:B------:R-:W-:Y:S01]  /*7f60*/  ULDC.64 UR6, c[0x0][0x198] ;  /* 0x0000660000067ab9 */ /* 0x000fe20000000a00 */
[----:B------:R-:W-:Y:S01]  /*7f70*/  LOP3.LUT R11, R0, 0x2, RZ, 0xfc, !PT ;  /* 0x00000002000b7812 */ /* 0x000fe200078efcff */
[----:B------:R-:W-:Y:S01]  /*7f80*/  ULDC.64 UR22, c[0x0][0x588] ;  /* 0x0001620000167ab9 */ /* 0x000fe20000000a00 */
[----:B------:R-:W-:Y:S01]  /*7f90*/  ULDC.64 UR24, c[0x0][0x8f8] ;  /* 0x00023e0000187ab9 */ /* 0x000fe20000000a00 */
[----:B------:R-:W-:Y:S01]  /*7fa0*/  ULDC.64 UR14, c[0x0][0x590] ;  /* 0x00016400000e7ab9 */ /* 0x000fe20000000a00 */
[----:B------:R-:W3:Y:S01]  /*7fb0*/  LDC R12, c[0x0][0x8a8] ;  /* 0x00022a00ff0c7b82 */ /* 0x000ee20000000800 */
[-C--:B--2---:R-:W-:Y:S02]  /*7fc0*/  SHF.L.U32 R7, R7, R10.reuse, RZ ;  /* 0x0000000a07077219 */ /* 0x084fe400000006ff */
[----:B------:R-:W-:Y:S01]  /*7fd0*/  SHF.L.U32 R10, R9, R10, RZ ;  /* 0x0000000a090a7219 */ /* 0x000fe200000006ff */
[----:B------:R-:W-:Y:S01]  /*7fe0*/  IMAD.MOV.U32 R9, RZ, RZ, 0x1 ;  /* 0x00000001ff097424 */ /* 0x000fe200078e00ff */
[----:B------:R-:W-:-:S02]  /*7ff0*/  LOP3.LUT R13, RZ, R7, RZ, 0x33, !PT ;  /* 0x00000007ff0d7212 */ /* 0x000fc400078e33ff */
[----:B---3--:R-:W-:-:S07]  /*8000*/  IADD3 R12, R12, -0x1, RZ ;  /* 0xffffffff0c0c7810 */ /* 0x008fce0007ffe0ff */
.L_x_197:
[----:B------:R-:W-:Y:S02]  /*8010*/  ISETP.NE.U32.AND P0, PT, RZ, UR14, PT ;  /* 0x0000000eff007c0c */ /* 0x000fe4000bf05070 */
[----:B------:R-:W-:Y:S02]  /*8020*/  R2UR UR11, R5 ;  /* 0x00000000050b72ca */ /* 0x000fe400000e0000 */
[----:B------:R-:W-:Y:S02]  /*8030*/  R2UR UR10, R4 ;  /* 0x00000000040a72ca */ /* 0x000fe400000e0000 */
[----:B------:R-:W-:-:S09]  /*8040*/  ISETP.NE.AND.EX P0, PT, RZ, UR15, PT, P0 ;  /* 0x0000000fff007c0c */ /* 0x000fd2000bf05300 */
[----:B------:R-:W-:Y:S02]  /*8050*/  USHF.L.U32 UR11, UR11, 0x7, URZ ;  /* 0x000000070b0b7899 */ /* 0x000fe4000800063f */
[----:B------:R-:W-:Y:S02]  /*8060*/  USHF.L.U32 UR10, UR10, 0x6, URZ ;  /* 0x000000060a0a7899 */ /* 0x000fe4000800063f */
[----:B------:R-:W-:Y:S10]  /*8070*/  @!P0 BRA `(.L_x_178) ;  /* 0x00000000002c8947 */ /* 0x000ff40003800000 */
[----:B------:R-:W-:-:S04]  /*8080*/  ISETP.NE.U32.AND P1, PT, RZ, UR22, PT ;  /* 0x00000016ff007c0c */ /* 0x000fc8000bf25070 */
[----:B------:R-:W-:-:S13]  /*8090*/  ISETP.NE.AND.EX P1, PT, RZ, UR23, PT, P1 ;  /* 0x00000017ff007c0c */ /* 0x000fda000bf25310 */
[----:B------:R-:W-:Y:S05]  /*80a0*/  @!P1 BRA `(.L_x_179) ;  /* 0x0000000000189947 */ /* 0x000fea0003800000 */
[----:B------:R-:W2:Y:S01]  /*80b0*/  LDC.64 R4, c[0x0][0x588] ;  /* 0x00016200ff047b82 */ /* 0x000ea20000000a00 */
[----:B------:R-:W-:-:S04]  /*80c0*/  IMAD R3, R6, UR14, RZ ;  /* 0x0000000e06037c24 */ /* 0x000fc8000f8e02ff */
[----:B--2---:R-:W-:-:S05]  /*80d0*/  IMAD.WIDE R4, R3, 0x4, R4 ;  /* 0x0000000403047825 */ /* 0x004fca00078e0204 */
[----:B-1---5:R2:W5:Y:S01]  /*80e0*/  LDG.E R8, desc[UR38][R4.64] ;  /* 0x0000002604087981 */ /* 0x022562000c1e1900 */
[----:B------:R-:W-:Y:S01]  /*80f0*/  IMAD.MOV.U32 R3, RZ, RZ, 0x1 ;  /* 0x00000001ff037424 */ /* 0x000fe200078e00ff */
[----:B------:R-:W-:Y:S06]  /*8100*/  BRA `(.L_x_178) ;  /* 0x0000000000087947 */ /* 0x000fec0003800000 */
.L_x_179:
[----:B-1---5:R-:W3:Y:S01]  /*8110*/  LDC R8, c[0x0][0x580] ;  /* 0x00016000ff087b82 */ /* 0x022ee20000000800 */
[----:B------:R-:W-:-:S07]  /*8120*/  MOV R3, 0x1 ;  /* 0x0000000100037802 */ /* 0x000fce0000000f00 */
.L_x_178:
[----:B------:R-:W-:Y:S05]  /*8130*/  @!P0 BRA `(.L_x_180) ;  /* 0x00000000001c8947 */ /* 0x000fea0003800000 */
[----:B------:R-:W-:-:S13]  /*8140*/  LOP3.LUT P2, RZ, R3, 0xff, RZ, 0xc0, !PT ;  /* 0x000000ff03ff7812 */ /* 0x000fda000784c0ff */
[----:B--2---:R-:W2:Y:S02]  /*8150*/  @!P2 LDC.64 R4, c[0x0][0x588] ;  /* 0x00016200ff04ab82 */ /* 0x004ea40000000a00 */
[----:B--2---:R-:W-:-:S04]  /*8160*/  @!P2 ISETP.NE.U32.AND P0, PT, R4, RZ, PT ;  /* 0x000000ff0400a20c */ /* 0x004fc80003f05070 */
[----:B------:R-:W-:Y:S02]  /*8170*/  @!P2 ISETP.NE.AND.EX P1, PT, R5, RZ, PT, P0 ;  /* 0x000000ff0500a20c */ /* 0x000fe40003f25300 */
[----:B-1-3-5:R-:W-:Y:S02]  /*8180*/  @P2 FSETP.EQ.AND P0, PT, R8, RZ, PT ;  /* 0x000000ff0800220b */ /* 0x02afe40003f02000 */
[----:B------:R-:W-:Y:S01]  /*8190*/  @!P2 PLOP3.LUT P0, PT, P1, PT, PT, 0x8, 0x0 ;  /* 0x000000000000a81c */ /* 0x000fe20000f0e170 */
[----:B------:R-:W-:-:S12]  /*81a0*/  BRA `(.L_x_181) ;  /* 0x0000000000047947 */ /* 0x000fd80003800000 */
.L_x_180:
[----:B-1-3-5:R-:W-:-:S13]  /*81b0*/  FSETP.EQ.AND P0, PT, R8, RZ, PT ;  /* 0x000000ff0800720b */ /* 0x02afda0003f02000 */
.L_x_181:
[----:B------:R-:W-:Y:S02]  /*81c0*/  ISETP.NE.AND P2, PT, R11, 0x3, PT ;  /* 0x000000030b00780c */ /* 0x000fe40003f45270 */
[----:B------:R-:W-:-:S04]  /*81d0*/  ELECT P1, URZ, PT ;  /* 0x00000000003f782f */ /* 0x000fc80003820000 */
[----:B------:R-:W-:-:S07]  /*81e0*/  PLOP3.LUT P0, PT, P1, P0, PT, 0x20, 0x0 ;  /* 0x000000000000781c */ /* 0x000fce0000f00470 */
[----:B------:R-:W-:Y:S06]  /*81f0*/  @!P2 BRA `(.L_x_182) ;  /* 0x000000000004a947 */ /* 0x000fec0003800000 */
[----:B------:R-:W-:Y:S01]  /*8200*/  BPT.TRAP 0x1 ;  /* 0x000000040000795c */ /* 0x000fe20000300000 */
.L_x_182:
[----:B------:R-:W1:Y:S01]  /*8210*/  S2UR UR43, SR_CgaCtaId ;  /* 0x00000000002b79c3 */ /* 0x000e620000008800 */
[----:B------:R-:W-:Y:S01]  /*8220*/  UMOV UR4, 0x400 ;  /* 0x0000040000047882 */ /* 0x000fe20000000000 */
[----:B--2---:R-:W-:Y:S01]  /*8230*/  SHF.L.U32 R4, R9, 0x1f, RZ ;  /* 0x0000001f09047819 */ /* 0x004fe200000006ff */
[----:B-1----:R-:W-:-:S09]  /*8240*/  ULEA UR5, UR43, UR4, 0x18 ;  /* 0x000000042b057291 */ /* 0x002fd2000f8ec03f */
[----:B------:R-:W1:Y:S02]  /*8250*/  SYNCS.PHASECHK.TRANS64.TRYWAIT P1, [UR5+0x120], R4 ;  /* 0x00012004ff0075a7 */ /* 0x000e640008020145 */
[----:B-1----:R-:W-:Y:S05]  /*8260*/  @!P1 BRA `(.L_x_183) ;  /* 0x0000002000c49947 */ /* 0x002fea0003800000 */
.L_x_240:
[----:B------:R-:W-:Y:S04]  /*8270*/  BSSY B0, `(.L_x_184) ;  /* 0x000000e000007945 */ /* 0x000fe80003800000 */
[----:B------:R-:W-:Y:S05]  /*8280*/  @!P0 BRA `(.L_x_185) ;  /* 0x0000000000308947 */ /* 0x000fea0003800000 */
[----:B------:R-:W-:Y:S01]  /*8290*/  R2UR UR12, R6 ;  /* 0x00000000060c72ca */ /* 0x000fe200000e0000 */
[----:B------:R-:W-:Y:S02]  /*82a0*/  UIADD3 UR16, UP0, UR6, 0x3f0, URZ ;  /* 0x000003f006107890 */ /* 0x000fe4000ff1e03f */
[----:B------:R-:W-:Y:S02]  /*82b0*/  UIADD3 UR8, UR5, 0x200, URZ ;  /* 0x0000020005087890 */ /* 0x000fe4000fffe03f */
[----:B------:R-:W-:Y:S02]  /*82c0*/  UIADD3 UR9, UR5, 0x110, URZ ;  /* 0x0000011005097890 */ /* 0x000fe4000fffe03f */
[----:B------:R-:W-:Y:S01]  /*82d0*/  UIADD3.X UR17, URZ, UR7, URZ, UP0, !UPT ;  /* 0x000000073f117290 */ /* 0x000fe200087fe43f */
[----:B------:R-:W-:Y:S01]  /*82e0*/  UMOV UR18, 0x0 ;  /* 0x0000000000127882 */ /* 0x000fe20000000000 */
[----:B------:R-:W-:-:S07]  /*82f0*/  UMOV UR19, 0x10000000 ;  /* 0x1000000000137882 */ /* 0x000fce0000000000 */
[----:B------:R2:W-:Y:S02]  /*8300*/  UTMALDG.3D [UR8], [UR16], desc[UR18] ;  /* 0x00001208100075b4 */ /* 0x0005e40008011000 */
[----:B--2---:R-:W-:Y:S05]  /*8310*/  @!P2 BRA `(.L_x_186) ;  /* 0x000000000004a947 */ /* 0x004fea0003800000 */
[----:B------:R-:W-:Y:S01]  /*8320*/  BPT.TRAP 0x1 ;  /* 0x000000040000795c */ /* 0x000fe20000300000 */
.L_x_186:
[----:B-1----:R-:W1:Y:S02]  /*8330*/  LDC R5, c[0x0][0x800] ;  /* 0x00020000ff057b82 */ /* 0x002e640000000800 */
[----:B-1----:R2:W-:Y:S02]  /*8340*/  SYNCS.ARRIVE.TRANS64.RED.A0TR RZ, [UR5+0x110], R5 ;  /* 0x00011005ffff79a7 */ /* 0x0025e40008300405 */
.L_x_185:
[----:B------:R-:W-:Y:S05]  /*8350*/  BSYNC B0 ;  /* 0x0000000000007941 */ /* 0x000fea0003800000 */
.L_x_184:
[----:B------:R-:W-:Y:S05]  /*8360*/  @!P2 BRA `(.L_x_187) ;  /* 0x000000000004a947 */ /* 0x000fea0003800000 */
[----:B------:R-:W-:Y:S01]  /*8370*/  BPT.TRAP 0x1 ;  /* 0x000000040000795c */ /* 0x000fe20000300000 */
.L_x_187:
[----:B------:R-:W-:-:S04]  /*8380*/  UIADD3 UR4, UR5, 0x110, URZ ;  /* 0x0000011005047890 */ /* 0x000fc8000fffe03f */
[----:B------:R-:W-:-:S09]  /*8390*/  UPRMT UR4, UR43, 0x654, UR4 ;  /* 0x000006542b047896 */ /* 0x000fd20008000004 */
[----:B------:R-:W-:Y:S01]  /*83a0*/  SYNCS.ARRIVE.TRANS64.RED.A1T0 RZ, [UR4], RZ ;  /* 0x000000ffffff79a7 */ /* 0x000fe20008100404 */
[----:B------:R-:W-:Y:S05]  /*83b0*/  @!P2 BRA `(.L_x_188) ;  /* 0x000000000004a947 */ /* 0x000fea0003800000 */
[----:B------:R-:W-:Y:S01]  /*83c0*/  BPT.TRAP 0x1 ;  /* 0x000000040000795c */ /* 0x000fe20000300000 */
.L_x_188:
[----:B------:R-:W3:Y:S02]  /*83d0*/  SYNCS.PHASECHK.TRANS64.TRYWAIT P1, [UR5+0x128], R4 ;  /* 0x00012804ff0075a7 */ /* 0x000ee40008020145 */
[----:B---3--:R-:W-:Y:S05]  /*83e0*/  @!P1 BRA `(.L_x_189) ;  /* 0x00000020007c9947 */ /* 0x008fea0003800000 */
.L_x_241:
[----:B------:R-:W-:Y:S04]  /*83f0*/  BSSY B0, `(.L_x_190) ;  /* 0x0000010000007945 */ /* 0x000fe80003800000 */
[----:B------:R-:W-:Y:S05]  /*8400*/  @!P0 BRA `(.L_x_191) ;  /* 0x0000000000388947 */ /* 0x000fea0003800000 */
[----:B------:R-:W-:Y:S01]  /*8410*/  R2UR UR20, R6 ;  /* 0x00000000061472ca */ /* 0x000fe200000e0000 */
[----:B------:R-:W-:Y:S02]  /*8420*/  UIADD3 UR8, UP0, UR6, 0x3f0, URZ ;  /* 0x000003f006087890 */ /* 0x000fe4000ff1e03f */
[----:B------:R-:W-:Y:S02]  /*8430*/  UIADD3 UR18, UR10, 0x20, URZ ;  /* 0x000000200a127890 */ /* 0x000fe4000fffe03f */
[----:B------:R-:W-:Y:S02]  /*8440*/  UIADD3 UR16, UR5, 0x1200, URZ ;  /* 0x0000120005107890 */ /* 0x000fe4000fffe03f */
[----:B------:R-:W-:Y:S02]  /*8450*/  UIADD3 UR17, UR5, 0x118, URZ ;  /* 0x0000011805117890 */ /* 0x000fe4000fffe03f */
[----:B------:R-:W-:Y:S01]  /*8460*/  UIADD3.X UR9, URZ, UR7, URZ, UP0, !UPT ;  /* 0x000000073f097290 */ /* 0x000fe200087fe43f */
[----:B------:R-:W-:Y:S01]  /*8470*/  UMOV UR12, 0x0 ;  /* 0x00000000000c7882 */ /* 0x000fe20000000000 */
[----:B------:R-:W-:Y:S01]  /*8480*/  UMOV UR13, 0x10000000 ;  /* 0x10000000000d7882 */ /* 0x000fe20000000000 */
[----:B------:R-:W-:-:S06]  /*8490*/  UMOV UR19, UR11 ;  /* 0x0000000b00137c82 */ /* 0x000fcc0008000000 */
[----:B------:R3:W-:Y:S02]  /*84a0*/  UTMALDG.3D [UR16], [UR8], desc[UR12] ;  /* 0x00000c10080075b4 */ /* 0x0007e40008011000 */
[----:B---3--:R-:W-:Y:S05]  /*84b0*/  @!P2 BRA `(.L_x_192) ;  /* 0x000000000004a947 */ /* 0x008fea0003800000 */
[----:B------:R-:W-:Y:S01]  /*84c0*/  BPT.TRAP 0x1 ;  /* 0x000000040000795c */ /* 0x000fe20000300000 */
.L_x_192:
[----:B-1----:R-:W1:Y:S02]  /*84d0*/  LDC R4, c[0x0][0x800] ;  /* 0x00020000ff047b82 */ /* 0x002e640000000800 */
[----:B-1----:R3:W-:Y:S02]  /*84e0*/  SYNCS.ARRIVE.TRANS64.RED.A0TR RZ, [UR5+0x118], R4 ;  /* 0x00011804ffff79a7 */ /* 0x0027e40008300405 */
.L_x_191:
[----:B------:R-:W-:Y:S05]  /*84f0*/  BSYNC B0 ;  /* 0x0000000000007941 */ /* 0x000fea0003800000 */
.L_x_190:
[----:B------:R-:W-:Y:S05]  /*8500*/  @!P2 BRA `(.L_x_193) ;  /* 0x000000000004a947 */ /* 0x000fea0003800000 */
[----:B------:R-:W-:Y:S01]  /*8510*/  BPT.TRAP 0x1 ;  /* 0x000000040000795c */ /* 0x000fe20000300000 */
.L_x_193:
[----:B------:R-:W-:Y:S01]  /*8520*/  IADD3 R16, P0, R16, UR36, RZ ;  /* 0x0000002410107c10 */ /* 0x000fe2000ff1e0ff */
[----:B------:R-:W-:Y:S01]  /*8530*/  UIADD3 UR4, UR5, 0x118, URZ ;  /* 0x0000011805047890 */ /* 0x000fe2000fffe03f */
[----:B------:R-:W-:Y:S01]  /*8540*/  LOP3.LUT R9, R9, 0x1, RZ, 0x3c, !PT ;  /* 0x0000000109097812 */ /* 0x000fe200078e3cff */
[----:B-12---:R-:W-:Y:S01]  /*8550*/  IMAD.MOV.U32 R5, RZ, RZ, -0x1 ;  /* 0xffffffffff057424 */ /* 0x006fe200078e00ff */
[----:B------:R-:W-:Y:S01]  /*8560*/  IADD3.X R17, R17, UR42, RZ, P0, !PT ;  /* 0x0000002a11117c10 */ /* 0x000fe200087fe4ff */
[----:B------:R-:W-:Y:S01]  /*8570*/  UPRMT UR4, UR43, 0x654, UR4 ;  /* 0x000006542b047896 */ /* 0x000fe20008000004 */
[----:B------:R-:W-:Y:S01]  /*8580*/  ISETP.GE.U32.AND P0, PT, R16, UR24, PT ;  /* 0x0000001810007c0c */ /* 0x000fe2000bf06070 */
[----:B------:R-:W-:Y:S01]  /*8590*/  IMAD.MOV.U32 R6, RZ, RZ, -0x1 ;  /* 0xffffffffff067424 */ /* 0x000fe200078e00ff */
[----:B------:R-:W-:Y:S02]  /*85a0*/  PRMT R7, RZ, 0x7610, R7 ;  /* 0x00007610ff077816 */ /* 0x000fe40000000007 */
[----:B------:R-:W-:-:S02]  /*85b0*/  ISETP.GE.U32.AND.EX P0, PT, R17, UR25, PT, P0 ;  /* 0x0000001911007c0c */ /* 0x000fc4000bf06100 */
[----:B---3--:R-:W-:Y:S02]  /*85c0*/  MOV R4, 0xffffffff ;  /* 0xffffffff00047802 */ /* 0x008fe40000000f00 */
[----:B------:R-:W-:Y:S09]  /*85d0*/  SYNCS.ARRIVE.TRANS64.RED.A1T0 RZ, [UR4], RZ ;  /* 0x000000ffffff79a7 */ /* 0x000ff20008100404 */
[----:B------:R-:W-:Y:S05]  /*85e0*/  @P0 BRA `(.L_x_194) ;  /* 0x0000000400580947 */ /* 0x000fea0003800000 */
[----:B------:R-:W1:Y:S01]  /*85f0*/  S2R R18, SR_CTAID.X ;  /* 0x0000000000127919 */ /* 0x000e620000002500 */
[----:B------:R-:W2:Y:S01]  /*8600*/  LDC.64 R14, c[0x0][0x8d0] ;  /* 0x00023400ff0e7b82 */ /* 0x000ea20000000a00 */
[----:B------:R-:W-:Y:S01]  /*8610*/  ULDC UR4, c[0x0][0x150] ;  /* 0x0000540000047ab9 */ /* 0x000fe20000000800 */
[----:B------:R-:W-:Y:S01]  /*8620*/  MOV R22, R17 ;  /* 0x0000001100167202 */ /* 0x000fe20000000f00 */
[----:B------:R-:W3:Y:S05]  /*8630*/  S2R R20, SR_CTAID.Y ;  /* 0x0000000000147919 */ /* 0x000eea0000002600 */
[----:B------:R-:W4:Y:S08]  /*8640*/  LDC R5, c[0x0][0x144] ;  /* 0x00005100ff057b82 */ /* 0x000f300000000800 */
[----:B------:R-:W4:Y:S01]  /*8650*/  LDC R21, c[0x0][0x8d8] ;  /* 0x00023600ff157b82 */ /* 0x000f220000000800 */
[----:B--2---:R-:W-:-:S04]  /*8660*/  ISETP.NE.U32.AND P0, PT, R14, RZ, PT ;  /* 0x000000ff0e00720c */ /* 0x004fc80003f05070 */
[----:B------:R-:W-:Y:S02]  /*8670*/  ISETP.NE.AND.EX P0, PT, R15, RZ, PT, P0 ;  /* 0x000000ff0f00720c */ /* 0x000fe40003f05300 */
[----:B-1----:R-:W-:Y:S02]  /*8680*/  I2FP.F32.U32 R4, R18 ;  /* 0x0000001200047245 */ /* 0x002fe40000201000 */
[----:B---3--:R-:W-:-:S03]  /*8690*/  I2FP.F32.U32 R23, R20 ;  /* 0x0000001400177245 */ /* 0x008fc60000201000 */
[----:B------:R-:W-:-:S06]  /*86a0*/  FMUL R4, R4, UR4 ;  /* 0x0000000404047c20 */ /* 0x000fcc0008400000 */
[----:B------:R-:W1:Y:S02]  /*86b0*/  F2I.U32.TRUNC.NTZ R4, R4 ;  /* 0x0000000400047305 */ /* 0x000e64000020f000 */
[----:B-1----:R-:W-:-:S05]  /*86c0*/  IADD3 R6, -R4, RZ, RZ ;  /* 0x000000ff04067210 */ /* 0x002fca0007ffe1ff */
[----:B----4-:R-:W-:Y:S02]  /*86d0*/  IMAD R18, R5, R6, R18 ;  /* 0x0000000605127224 */ /* 0x010fe400078e0212 */
[----:B------:R-:W-:Y:S01]  /*86e0*/  IMAD.MOV.U32 R6, RZ, RZ, R16 ;  /* 0x000000ffff067224 */ /* 0x000fe200078e0010 */
[----:B------:R-:W-:Y:S06]  /*86f0*/  @!P0 BRA `(.L_x_195) ;  /* 0x0000000000308947 */ /* 0x000fec0003800000 */
[----:B------:R-:W1:Y:S02]  /*8700*/  LDC R5, c[0x0][0x8dc] ;  /* 0x00023700ff057b82 */ /* 0x000e640000000800 */
[----:B-1----:R-:W-:-:S05]  /*8710*/  IADD3 R5, P0, R16, R5, RZ ;  /* 0x0000000510057210 */ /* 0x002fca0007f1e0ff */
[----:B------:R-:W-:-:S04]  /*8720*/  IMAD.X R19, RZ, RZ, R17, P0 ;  /* 0x000000ffff137224 */ /* 0x000fc800000e0611 */
[----:B------:R-:W-:-:S04]  /*8730*/  IMAD.WIDE.U32 R6, R19, R14, RZ ;  /* 0x0000000e13067225 */ /* 0x000fc800078e00ff */
[----:B------:R-:W-:-:S04]  /*8740*/  IMAD.WIDE.U32 R6, P0, R5, R15, R6 ;  /* 0x0000000f05067225 */ /* 0x000fc80007800006 */
[----:B------:R-:W-:-:S04]  /*8750*/  IMAD.WIDE.U32 R4, R5, R14, RZ ;  /* 0x0000000e05047225 */ /* 0x000fc800078e00ff */
[----:B------:R-:W-:Y:S01]  /*8760*/  IMAD.MOV.U32 R4, RZ, RZ, R7 ;  /* 0x000000ffff047224 */ /* 0x000fe200078e0007 */
[----:B------:R-:W-:Y:S02]  /*8770*/  IADD3 RZ, P1, R5, R6, RZ ;  /* 0x0000000605ff7210 */ /* 0x000fe40007f3e0ff */
[----:B------:R-:W-:-:S03]  /*8780*/  IADD3.X R5, RZ, RZ, RZ, P0, !PT ;  /* 0x000000ffff057210 */ /* 0x000fc600007fe4ff */
[----:B------:R-:W-:-:S04]  /*8790*/  IMAD.WIDE.U32.X R4, R19, R15, R4, P1 ;  /* 0x0000000f13047225 */ /* 0x000fc800008e0404 */
[----:B------:R-:W-:Y:S01]  /*87a0*/  IMAD.MOV.U32 R22, RZ, RZ, R5 ;  /* 0x000000ffff167224 */ /* 0x000fe200078e0005 */
[----:B------:R-:W-:-:S07]  /*87b0*/  MOV R6, R4 ;  /* 0x0000000400067202 */ /* 0x000fce0000000f00 */
.L_x_195:
[----:B------:R-:W-:Y:S01]  /*87c0*/  ULDC UR4, c[0x0][0x154] ;  /* 0x0000550000047ab9 */ /* 0x000fe20000000800 */
[----:B------:R-:W1:Y:S01]  /*87d0*/  LDC R7, c[0x0][0x148] ;  /* 0x00005200ff077b82 */ /* 0x000e620000000800 */
[----:B------:R-:W-:Y:S01]  /*87e0*/  FMUL R14, R23, UR4 ;  /* 0x00000004170e7c20 */ /* 0x000fe20008400000 */
[----:B------:R-:W-:Y:S02]  /*87f0*/  ISETP.NE.AND P2, PT, R2, 0x1, PT ;  /* 0x000000010200780c */ /* 0x000fe40003f45270 */
[-CC-:B------:R-:W-:Y:S02]  /*8800*/  SHF.R.U64 R19, R6, R21.reuse, R22.reuse ;  /* 0x0000001506137219 */ /* 0x180fe40000001216 */
[----:B------:R-:W-:Y:S01]  /*8810*/  SHF.R.U32.HI R21, RZ, R21, R22 ;  /* 0x00000015ff157219 */ /* 0x000fe20000011616 */
[----:B------:R-:W2:Y:S01]  /*8820*/  F2I.U32.TRUNC.NTZ R14, R14 ;  /* 0x0000000e000e7305 */ /* 0x000ea2000020f000 */
[----:B------:R-:W3:Y:S01]  /*8830*/  LDC.64 R4, c[0x0][0x8c8] ;  /* 0x00023200ff047b82 */ /* 0x000ee20000000a00 */
[----:B------:R-:W-:-:S04]  /*8840*/  IADD3 R23, P0, RZ, -R19, RZ ;  /* 0x80000013ff177210 */ /* 0x000fc80007f1e0ff */
[----:B------:R-:W-:-:S03]  /*8850*/  IADD3.X R21, RZ, ~R21, RZ, P0, !PT ;  /* 0x80000015ff157210 */ /* 0x000fc600007fe4ff */
[----:B------:R-:W4:Y:S01]  /*8860*/  LDC R22, c[0x0][0x8c0] ;  /* 0x00023000ff167b82 */ /* 0x000f220000000800 */
[----:B--2---:R-:W-:-:S07]  /*8870*/  IMAD.MOV R15, RZ, RZ, -R14 ;  /* 0x000000ffff0f7224 */ /* 0x004fce00078e0a0e */
[----:B------:R-:W2:Y:S01]  /*8880*/  LDC R26, c[0x0][0x8f0] ;  /* 0x00023c00ff1a7b82 */ /* 0x000ea20000000800 */
[----:B-1----:R-:W-:-:S07]  /*8890*/  @P2 IMAD R18, R7, R15, R20 ;  /* 0x0000000f07122224 */ /* 0x002fce00078e0214 */
[----:B------:R-:W1:Y:S01]  /*88a0*/  LDC.64 R14, c[0x0][0x8e8] ;  /* 0x00023a00ff0e7b82 */ /* 0x000e620000000a00 */
[----:B---3--:R-:W-:-:S04]  /*88b0*/  IMAD R6, R21, R4, RZ ;  /* 0x0000000415067224 */ /* 0x008fc800078e02ff */
[C---:B------:R-:W-:Y:S02]  /*88c0*/  IMAD R7, R23.reuse, R5, R6 ;  /* 0x0000000517077224 */ /* 0x040fe400078e0206 */
[----:B------:R-:W-:Y:S01]  /*88d0*/  IMAD.WIDE.U32 R4, R23, R4, R16 ;  /* 0x0000000417047225 */ /* 0x000fe200078e0010 */
[----:B------:R-:W3:Y:S04]  /*88e0*/  LDC R21, c[0x0][0x8b0] ;  /* 0x00022c00ff157b82 */ /* 0x000ee80000000800 */
[----:B------:R-:W-:-:S04]  /*88f0*/  IADD3 R5, R5, R7, RZ ;  /* 0x0000000705057210 */ /* 0x000fc80007ffe0ff */
[----:B------:R-:W5:Y:S01]  /*8900*/  LDC R6, c[0x0][0x900] ;  /* 0x00024000ff067b82 */ /* 0x000f620000000800 */
[-CC-:B----4-:R-:W-:Y:S02]  /*8910*/  SHF.R.U64 R25, R4, R22.reuse, R5.reuse ;  /* 0x0000001604197219 */ /* 0x190fe40000001205 */
[----:B------:R-:W-:-:S05]  /*8920*/  SHF.R.U32.HI R4, RZ, R22, R5 ;  /* 0x00000016ff047219 */ /* 0x000fca0000011605 */
[----:B------:R-:W4:Y:S01]  /*8930*/  LDC R22, c[0x0][0x8e0] ;  /* 0x00023800ff167b82 */ /* 0x000f220000000800 */
[----:B-1----:R-:W-:-:S04]  /*8940*/  ISETP.NE.U32.AND P0, PT, R14, RZ, PT ;  /* 0x000000ff0e00720c */ /* 0x002fc80003f05070 */
[----:B------:R-:W-:-:S03]  /*8950*/  ISETP.NE.AND.EX P0, PT, R15, RZ, PT, P0 ;  /* 0x000000ff0f00720c */ /* 0x000fc60003f05300 */
[----:B------:R-:W1:Y:S01]  /*8960*/  LDC R23, c[0x0][0x8b8] ;  /* 0x00022e00ff177b82 */ /* 0x000e620000000800 */
[-CC-:B---3--:R-:W-:Y:S02]  /*8970*/  SHF.R.U64 R24, R25, R21.reuse, R4.reuse ;  /* 0x0000001519187219 */ /* 0x188fe40000001204 */
[----:B------:R-:W-:-:S05]  /*8980*/  SHF.R.U32.HI R5, RZ, R21, R4 ;  /* 0x00000015ff057219 */ /* 0x000fca0000011604 */
[----:B------:R-:W3:Y:S01]  /*8990*/  LDC R20, c[0x0][0x8a8] ;  /* 0x00022a00ff147b82 */ /* 0x000ee20000000800 */
[-CC-:B-----5:R-:W-:Y:S02]  /*89a0*/  SHF.R.U64 R21, R24, R6.reuse, R5.reuse ;  /* 0x0000000618157219 */ /* 0x1a0fe40000001205 */
[----:B------:R-:W-:-:S03]  /*89b0*/  SHF.R.U32.HI R27, RZ, R6, R5 ;  /* 0x00000006ff1b7219 */ /* 0x000fc60000011605 */
[----:B------:R-:W-:Y:S01]  /*89c0*/  IMAD.MOV.U32 R4, RZ, RZ, R21 ;  /* 0x000000ffff047224 */ /* 0x000fe200078e0015 */
[----:B------:R-:W-:Y:S01]  /*89d0*/  MOV R5, R27 ;  /* 0x0000001b00057202 */ /* 0x000fe20000000f00 */
[----:B--2---:R-:W-:Y:S06]  /*89e0*/  @!P0 BRA `(.L_x_196) ;  /* 0x0000000000288947 */ /* 0x004fec0003800000 */
[----:B------:R-:W2:Y:S02]  /*89f0*/  LDC R4, c[0x0][0x8f4] ;  /* 0x00023d00ff047b82 */ /* 0x000ea40000000800 */
[----:B--2---:R-:W-:-:S05]  /*8a00*/  IADD3 R5, P0, R21, R4, RZ ;  /* 0x0000000415057210 */ /* 0x004fca0007f1e0ff */
[----:B------:R-:W-:-:S04]  /*8a10*/  IMAD.X R27, RZ, RZ, R27, P0 ;  /* 0x000000ffff1b7224 */ /* 0x000fc800000e061b */
[----:B------:R-:W-:-:S04]  /*8a20*/  IMAD.WIDE.U32 R6, R27, R14, RZ ;  /* 0x0000000e1b067225 */ /* 0x000fc800078e00ff */
[----:B------:R-:W-:-:S04]  /*8a30*/  IMAD.WIDE.U32 R6, P0, R5, R15, R6 ;  /* 0x0000000f05067225 */ /* 0x000fc80007800006 */
[----:B------:R-:W-:-:S04]  /*8a40*/  IMAD.WIDE.U32 R4, R5, R14, RZ ;  /* 0x0000000e05047225 */ /* 0x000fc800078e00ff */
[----:B------:R-:W-:Y:S01]  /*8a50*/  IMAD.MOV.U32 R4, RZ, RZ, R7 ;  /* 0x000000ffff047224 */ /* 0x000fe200078e0007 */
[----:B------:R-:W-:Y:S02]  /*8a60*/  IADD3 RZ, P1, R5, R6, RZ ;  /* 0x0000000605ff7210 */ /* 0x000fe40007f3e0ff */
[----:B------:R-:W-:-:S03]  /*8a70*/  IADD3.X R5, RZ, RZ, RZ, P0, !PT ;  /* 0x000000ffff057210 */ /* 0x000fc600007fe4ff */
[----:B------:R-:W-:-:S08]  /*8a80*/  IMAD.WIDE.U32.X R4, R27, R15, R4, P1 ;  /* 0x0000000f1b047225 */ /* 0x000fd000008e0404 */
.L_x_196:
[----:B------:R-:W-:Y:S01]  /*8a90*/  SHF.R.U64 R26, R4, R26, R5 ;  /* 0x0000001a041a7219 */ /* 0x000fe20000001205 */
[----:B------:R-:W-:Y:S01]  /*8aa0*/  IMAD.MOV.U32 R7, RZ, RZ, 0x1 ;  /* 0x00000001ff077424 */ /* 0x000fe200078e00ff */
[----:B------:R-:W-:Y:S02]  /*8ab0*/  LOP3.LUT R5, R24, R13, RZ, 0xc0, !PT ;  /* 0x0000000d18057212 */ /* 0x000fe400078ec0ff */
[----:B------:R-:W-:Y:S02]  /*8ac0*/  IADD3 R4, -R26, RZ, RZ ;  /* 0x000000ff1a047210 */ /* 0x000fe40007ffe1ff */
[----:B------:R-:W-:Y:S01]  /*8ad0*/  LOP3.LUT R25, R25, R12, RZ, 0xc0, !PT ;  /* 0x0000000c19197212 */ /* 0x000fe200078ec0ff */
[----:B------:R-:W-:Y:S01]  /*8ae0*/  IMAD R5, R10, R26, R5 ;  /* 0x0000001a0a057224 */ /* 0x000fe200078e0205 */
[----:B------:R-:W-:Y:S01]  /*8af0*/  MOV R6, R19 ;  /* 0x0000001300067202 */ /* 0x000fe20000000f00 */
[----:B----4-:R-:W-:Y:S02]  /*8b00*/  IMAD R21, R4, R22, R21 ;  /* 0x0000001604157224 */ /* 0x010fe400078e0215 */
[----:B-1----:R-:W-:-:S02]  /*8b10*/  IMAD R18, R5, R23, R18 ;  /* 0x0000001705127224 */ /* 0x002fc400078e0212 */
[----:B---3--:R-:W-:-:S05]  /*8b20*/  IMAD R21, R21, R20, R25 ;  /* 0x0000001415157224 */ /* 0x008fca00078e0219 */
[----:B------:R-:W-:Y:S02]  /*8b30*/  SEL R4, R21, R18, !P2 ;  /* 0x0000001215047207 */ /* 0x000fe40005000000 */
[----:B------:R-:W-:-:S07]  /*8b40*/  SEL R5, R18, R21, !P2 ;  /* 0x0000001512057207 */ /* 0x000fce0005000000 */
.L_x_194:
[----:B------:R-:W-:-:S13]  /*8b50*/  LOP3.LUT P0, RZ, R7, 0xff, RZ, 0xc0, !PT ;  /* 0x000000ff07ff7812 */ /* 0x000fda000780c0ff */
[----:B------:R-:W-:Y:S05]  /*8b60*/  @P0 BRA `(.L_x_197) ;  /* 0xfffffff400280947 */ /* 0x000fea000383ffff */
.L_x_177:
[----:B------:R-:W-:Y:S01]  /*8b70*/  ELECT P0, URZ, PT ;  /* 0x00000000003f782f */ /* 0x000fe20003800000 */
[----:B------:R-:W-:-:S12]  /*8b80*/  BSSY B0, `(.L_x_198) ;  /* 0x0000013000007945 */ /* 0x000fd80003800000 */
[----:B------:R-:W-:Y:S05]  /*8b90*/  @!P0 BRA `(.L_x_199) ;  /* 0x0000000000448947 */ /* 0x000fea0003800000 */
[----:B------:R-:W-:-:S04]  /*8ba0*/  LOP3.LUT R0, R0, 0x2, RZ, 0xfc, !PT ;  /* 0x0000000200007812 */ /* 0x000fc800078efcff */
[----:B------:R-:W-:-:S13]  /*8bb0*/  ISETP.NE.AND P1, PT, R0, 0x3, PT ;  /* 0x000000030000780c */ /* 0x000fda0003f25270 */
[----:B------:R-:W-:Y:S05]  /*8bc0*/  @!P1 BRA `(.L_x_200) ;  /* 0x0000000000049947 */ /* 0x000fea0003800000 */
[----:B------:R-:W-:Y:S01]  /*8bd0*/  BPT.TRAP 0x1 ;  /* 0x000000040000795c */ /* 0x000fe20000300000 */
.L_x_200:
[----:B------:R-:W-:Y:S01]  /*8be0*/  IMAD.U32 R3, RZ, RZ, UR43 ;  /* 0x0000002bff037e24 */ /* 0x000fe2000f8e00ff */
[----:B------:R-:W-:Y:S02]  /*8bf0*/  MOV R2, 0x400 ;  /* 0x0000040000027802 */ /* 0x000fe40000000f00 */
[----:B------:R-:W-:Y:S02]  /*8c00*/  SHF.L.U32 R0, R9, 0x1f, RZ ;  /* 0x0000001f09007819 */ /* 0x000fe400000006ff */
[----:B------:R-:W-:-:S04]  /*8c10*/  LEA R3, R3, R2, 0x18 ;  /* 0x0000000203037211 */ /* 0x000fc800078ec0ff */
[----:B------:R-:W2:Y:S02]  /*8c20*/  SYNCS.PHASECHK.TRANS64.TRYWAIT P0, [R3+URZ+0x120], R0 ;  /* 0x00012000030075a7 */ /* 0x000ea4000800017f */
[----:B--2---:R-:W-:Y:S05]  /*8c30*/  @!P0 BRA `(.L_x_201) ;  /* 0x0000001800808947 */ /* 0x004fea0003800000 */
.L_x_242:
[----:B------:R-:W-:Y:S05]  /*8c40*/  @!P1 BRA `(.L_x_202) ;  /* 0x0000000000049947 */ /* 0x000fea0003800000 */
[----:B------:R-:W-:Y:S01]  /*8c50*/  BPT.TRAP 0x1 ;  /* 0x000000040000795c */ /* 0x000fe20000300000 */
.L_x_202:
[----:B--2---:R-:W-:-:S07]  /*8c60*/  SHF.L.U32 R0, R9, 0x1f, RZ ;  /* 0x0000001f09007819 */ /* 0x004fce00000006ff */
.L_x_203:
[----:B--2---:R2:W3:Y:S02]  /*8c70*/  SYNCS.PHASECHK.TRANS64.TRYWAIT P0, [R3+URZ+0x128], R0 ;  /* 0x00012800030075a7 */ /* 0x0044e4000800017f */
[----:B---3--:R-:W-:Y:S05]  /*8c80*/  @!P0 NANOSLEEP.SYNCS 0x989680 ;  /* 0x009896800000895d */ /* 0x008fea0003900000 */
[----:B------:R-:W3:Y:S02]  /*8c90*/  @!P0 SYNCS.PHASECHK.TRANS64 P0, [R3+URZ+0x128], R0 ;  /* 0x00012800030085a7 */ /* 0x000ee4000800007f */
[----:B---3--:R-:W-:Y:S05]  /*8ca0*/  @!P0 BRA `(.L_x_203) ;  /* 0xfffffffc00f08947 */ /* 0x008fea000383ffff */
.L_x_199:
[----:B------:R-:W-:Y:S05]  /*8cb0*/  BSYNC B0 ;  /* 0x0000000000007941 */ /* 0x000fea0003800000 */
.L_x_198:
[----:B------:R-:W-:Y:S05]  /*8cc0*/  EXIT ;  /* 0x000000000000794d */ /* 0x000fea0003800000 */
.L_x_172:
[----:B------:R-:W-:Y:S01]  /*8cd0*/  LOP3.LUT P0, RZ, R12, 0xff, RZ, 0xc0, !PT ;  /* 0x000000ff0cff7812 */ /* 0x000fe2000780c0ff */
[----:B------:R-:W-:Y:S01]  /*8ce0*/  IMAD.MOV.U32 R12, RZ, RZ, RZ ;  /* 0x000000ffff0c7224 */ /* 0x000fe200078e00ff */
[----:B------:R-:W-:-:S11]  /*8cf0*/  MOV R0, 0x1 ;  /* 0x0000000100007802 */ /* 0x000fd60000000f00 */
[----:B------:R-:W-:Y:S05]  /*8d00*/  @!P0 BRA `(.L_x_204) ;  /* 0x0000000c00188947 */ /* 0x000fea0003800000 */
[----:B------:R-:W1:Y:S01]  /*8d10*/  LDC R0, c[0x0][0x28c] ;  /* 0x0000a300ff007b82 */ /* 0x000e620000000800 */
[C---:B------:R-:W-:Y:S01]  /*8d20*/  LOP3.LUT P2, RZ, R18.reuse, 0x7f, RZ, 0xc0, !PT ;  /* 0x0000007f12ff7812 */ /* 0x040fe2000784c0ff */
[----:B------:R-:W-:Y:S01]  /*8d30*/  ULDC UR5, c[0x0][0x900] ;  /* 0x0002400000057ab9 */ /* 0x000fe20000000800 */
[----:B------:R-:W-:Y:S01]  /*8d40*/  LOP3.LUT P0, RZ, R18, 0x1f, RZ, 0xc0, !PT ;  /* 0x0000001f12ff7812 */ /* 0x000fe2000780c0ff */
[----:B------:R-:W-:Y:S01]  /*8d50*/  UMOV UR6, 0xffffffff ;  /* 0xffffffff00067882 */ /* 0x000fe20000000000 */
[----:B------:R-:W-:Y:S01]  /*8d60*/  BSSY B0, `(.L_x_204) ;  /* 0x00000c0000007945 */ /* 0x000fe20003800000 */
[----:B------:R-:W-:Y:S01]  /*8d70*/  USHF.L.U32 UR6, UR6, UR5, URZ ;  /* 0x0000000506067299 */ /* 0x000fe2000800063f */
[----:B------:R-:W-:Y:S01]  /*8d80*/  IMAD.MOV.U32 R13, RZ, RZ, 0x1 ;  /* 0x00000001ff0d7424 */ /* 0x000fe200078e00ff */
[----:B------:R-:W-:Y:S01]  /*8d90*/  LOP3.LUT R11, R19, 0x2, RZ, 0xfc, !PT ;  /* 0x00000002130b7812 */ /* 0x000fe200078efcff */
[----:B------:R-:W-:Y:S01]  /*8da0*/  IMAD.MOV.U32 R12, RZ, RZ, RZ ;  /* 0x000000ffff0c7224 */ /* 0x000fe200078e00ff */
[----:B------:R-:W-:Y:S01]  /*8db0*/  PLOP3.LUT P0, PT, P0, P2, PT, 0x8a, 0x0 ;  /* 0x000000000000781c */ /* 0x000fe20000705172 */
[----:B------:R-:W-:Y:S01]  /*8dc0*/  ULDC UR4, c[0x0][0x8a8] ;  /* 0x00022a0000047ab9 */ /* 0x000fe20000000800 */
[----:B------:R-:W-:Y:S01]  /*8dd0*/  UMOV UR7, 0x1 ;  /* 0x0000000100077882 */ /* 0x000fe20000000000 */
[----:B------:R-:W-:-:S02]  /*8de0*/  UIADD3 UR15, UR4, -0x1, URZ ;  /* 0xffffffff040f7890 */ /* 0x000fc4000fffe03f */
[----:B------:R-:W-:Y:S02]  /*8df0*/  USHF.L.U32 UR17, UR7, UR5, URZ ;  /* 0x0000000507117299 */ /* 0x000fe4000800063f */
[----:B------:R-:W-:Y:S01]  /*8e00*/  ULOP3.LUT UR16, URZ, UR6, URZ, 0x33, !UPT ;  /* 0x000000063f107292 */ /* 0x000fe2000f8e333f */
[----:B------:R-:W-:Y:S01]  /*8e10*/  ULDC.64 UR20, c[0x0][0x198] ;  /* 0x0000660000147ab9 */ /* 0x000fe20000000a00 */
[----:B-1----:R-:W-:-:S04]  /*8e20*/  IADD3 R0, R0, 0x3f, RZ ;  /* 0x0000003f00007810 */ /* 0x002fc80007ffe0ff */
[----:B------:R-:W-:-:S04]  /*8e30*/  SHF.R.S32.HI R3, RZ, 0x1f, R0 ;  /* 0x0000001fff037819 */ /* 0x000fc80000011400 */
[----:B------:R-:W-:Y:S02]  /*8e40*/  LEA.HI R3, R3, R0, RZ, 0x6 ;  /* 0x0000000003037211 */ /* 0x000fe400078f30ff */
[----:B------:R-:W-:Y:S02]  /*8e50*/  MOV R0, 0x1 ;  /* 0x0000000100007802 */ /* 0x000fe40000000f00 */
[----:B------:R-:W-:-:S04]  /*8e60*/  SHF.R.S32.HI R3, RZ, 0x6, R3 ;  /* 0x00000006ff037819 */ /* 0x000fc80000011403 */
[----:B------:R-:W-:-:S07]  /*8e70*/  IADD3 R10, R3, 0x1, RZ ;  /* 0x00000001030a7810 */ /* 0x000fce0007ffe0ff */
.L_x_216:
[----:B------:R-:W-:-:S03]  /*8e80*/  UMOV UR4, 0xffffffff ;  /* 0xffffffff00047882 */ /* 0x000fc60000000000 */
[----:B------:R-:W-:Y:S05]  /*8e90*/  BRA.DIV UR4, `(.L_x_205) ;  /* 0x0000001604fc7947 */ /* 0x000fea000b800000 */
[----:B------:R-:W-:-:S13]  /*8ea0*/  ELECT P6, URZ, PT ;  /* 0x00000000003f782f */ /* 0x000fda00038c0000 */
.L_x_245:
[----:B------:R-:W1:Y:S01]  /*8eb0*/  LDC R7, c[0x0][0x28c] ;  /* 0x0000a300ff077b82 */ /* 0x000e620000000800 */
[----:B------:R-:W-:Y:S01]  /*8ec0*/  BSSY B1, `(.L_x_206) ;  /* 0x0000037000017945 */ /* 0x000fe20003800000 */
[----:B-1----:R-:W-:-:S13]  /*8ed0*/  ISETP.LT.OR P6, PT, R7, 0x1, !P6 ;  /* 0x000000010700780c */ /* 0x002fda00077c1670 */
[----:B------:R-:W-:Y:S05]  /*8ee0*/  @P6 BRA `(.L_x_207) ;  /* 0x0000000000d06947 */ /* 0x000fea0003800000 */
[----:B------:R-:W-:Y:S01]  /*8ef0*/  IMAD.SHL.U32 R14, R4, 0x40, RZ ;  /* 0x00000040040e7824 */ /* 0x000fe200078e00ff */
[----:B------:R-:W-:Y:S01]  /*8f00*/  SHF.L.U32 R15, R5, 0x7, RZ ;  /* 0x00000007050f7819 */ /* 0x000fe200000006ff */
[----:B------:R-:W-:Y:S01]  /*8f10*/  IMAD.MOV.U32 R20, RZ, RZ, RZ ;  /* 0x000000ffff147224 */ /* 0x000fe200078e00ff */
[----:B------:R-:W-:Y:S01]  /*8f20*/  MOV R4, R10 ;  /* 0x0000000a00047202 */ /* 0x000fe20000000f00 */
[----:B------:R-:W-:Y:S01]  /*8f30*/  IMAD.MOV.U32 R5, RZ, RZ, R0 ;  /* 0x000000ffff057224 */ /* 0x000fe200078e0000 */
[----:B------:R-:W-:-:S07]  /*8f40*/  MOV R7, R12 ;  /* 0x0000000c00077202 */ /* 0x000fce0000000f00 */
.L_x_211:
[----:B------:R-:W1:Y:S01]  /*8f50*/  S2R R9, SR_CgaCtaId ;  /* 0x0000000000097919 */ /* 0x000e620000008800 */
[----:B------:R-:W-:-:S04]  /*8f60*/  MOV R8, 0x400 ;  /* 0x0000040000087802 */ /* 0x000fc80000000f00 */
[----:B-1----:R-:W-:Y:S02]  /*8f70*/  LEA R18, R9, R8, 0x18 ;  /* 0x0000000809127211 */ /* 0x002fe400078ec0ff */
[----:B------:R-:W-:Y:S01]  /*8f80*/  SHF.L.U32 R8, R5, 0x1f, RZ ;  /* 0x0000001f05087819 */ /* 0x000fe200000006ff */
[----:B------:R-:W1:Y:S02]  /*8f90*/  @!P2 LDC R9, c[0x0][0x500] ;  /* 0x00014000ff09ab82 */ /* 0x000e640000000800 */
[----:B------:R-:W-:-:S04]  /*8fa0*/  IMAD R21, R7, 0x8, R18 ;  /* 0x0000000807157824 */ /* 0x000fc800078e0212 */
[----:B------:R-:W2:Y:S02]  /*8fb0*/  SYNCS.PHASECHK.TRANS64.TRYWAIT P1, [R21+URZ+0x88], R8 ;  /* 0x00008808150075a7 */ /* 0x000ea4000802017f */
[----:B--2---:R-:W-:Y:S05]  /*8fc0*/  @!P1 BRA `(.L_x_208) ;  /* 0x0000001400d09947 */ /* 0x004fea0003800000 */
.L_x_246:
[----:B--2---:R-:W-:Y:S01]  /*8fd0*/  PRMT R8, R11, 0x9910, RZ ;  /* 0x000099100b087816 */ /* 0x004fe200000000ff */
[----:B-1----:R1:W-:Y:S03]  /*8fe0*/  @!P2 SYNCS.ARRIVE.TRANS64 RZ, [R21+URZ], R9 ;  /* 0x0000000915ffa9a7 */ /* 0x0023e6000800003f */
[----:B------:R-:W-:-:S13]  /*8ff0*/  ISETP.NE.AND P1, PT, R8, 0x2, PT ;  /* 0x000000020800780c */ /* 0x000fda0003f25270 */
[----:B-1----:R-:W-:Y:S05]  /*9000*/  @P1 BRA `(.L_x_209) ;  /* 0x0000000000041947 */ /* 0x002fea0003800000 */
[----:B------:R-:W-:Y:S01]  /*9010*/  BPT.TRAP 0x1 ;  /* 0x000000040000795c */ /* 0x000fe20000300000 */
.L_x_209:
[----:B------:R-:W-:Y:S05]  /*9020*/  @P0 BRA `(.L_x_210) ;  /* 0x0000000000040947 */ /* 0x000fea0003800000 */
[----:B------:R-:W-:Y:S01]  /*9030*/  BPT.TRAP 0x1 ;  /* 0x000000040000795c */ /* 0x000fe20000300000 */
.L_x_210:
[C---:B------:R-:W-:Y:S01]  /*9040*/  LEA R8, R7.reuse, R18, 0xd ;  /* 0x0000001207087211 */ /* 0x040fe200078e68ff */
[----:B------:R-:W-:Y:S01]  /*9050*/  IMAD R18, R7, 0x1000, R18 ;  /* 0x0000100007127824 */ /* 0x000fe200078e0212 */
[----:B------:R-:W-:Y:S01]  /*9060*/  R2UR UR9, R21 ;  /* 0x00000000150972ca */ /* 0x000fe200000e0000 */
[----:B------:R-:W-:Y:S01]  /*9070*/  VIADD R4, R4, 0xffffffff ;  /* 0xffffffff04047836 */ /* 0x000fe20000000000 */
[----:B------:R-:W-:Y:S01]  /*9080*/  R2UR UR5, R8 ;  /* 0x00000000080572ca */ /* 0x000fe200000e0000 */
[----:B------:R-:W-:Y:S01]  /*9090*/  UIADD3 UR4, UP0, UR20, 0xf0, URZ ;  /* 0x000000f014047890 */ /* 0x000fe2000ff1e03f */
[----:B------:R-:W-:Y:S01]  /*90a0*/  R2UR UR8, R18 ;  /* 0x00000000120872ca */ /* 0x000fe200000e0000 */
[----:B------:R-:W-:Y:S01]  /*90b0*/  UIADD3 UR22, UP1, UR20, 0x1f0, URZ ;  /* 0x000001f014167890 */ /* 0x000fe2000ff3e03f */
[----:B------:R-:W-:Y:S01]  /*90c0*/  R2UR UR11, R15 ;  /* 0x000000000f0b72ca */ /* 0x000fe200000e0000 */
[----:B------:R-:W-:Y:S01]  /*90d0*/  UMOV UR6, 0x0 ;  /* 0x0000000000067882 */ /* 0x000fe20000000000 */
[----:B------:R-:W-:Y:S01]  /*90e0*/  R2UR UR10, R20 ;  /* 0x00000000140a72ca */ /* 0x000fe200000e0000 */
[----:B------:R-:W-:Y:S01]  /*90f0*/  UIADD3.X UR23, URZ, UR21, URZ, UP1, !UPT ;  /* 0x000000153f177290 */ /* 0x000fe20008ffe43f */
[----:B------:R-:W-:Y:S01]  /*9100*/  R2UR UR12, R6 ;  /* 0x00000000060c72ca */ /* 0x000fe200000e0000 */
[----:B------:R-:W-:Y:S01]  /*9110*/  UMOV UR7, 0x10000000 ;  /* 0x1000000000077882 */ /* 0x000fe20000000000 */
[----:B------:R-:W-:-:S02]  /*9120*/  R2UR UR18, R14 ;  /* 0x000000000e1272ca */ /* 0x000fc400000e0000 */
[----:B------:R-:W-:Y:S01]  /*9130*/  ISETP.GT.AND P3, PT, R4, 0x1, PT ;  /* 0x000000010400780c */ /* 0x000fe20003f64270 */
[----:B------:R-:W-:Y:S01]  /*9140*/  UIADD3 UR13, UR5, 0x4300, URZ ;  /* 0x00004300050d7890 */ /* 0x000fe2000fffe03f */
[----:B------:R-:W-:Y:S01]  /*9150*/  IADD3 R7, R7, 0x1, RZ ;  /* 0x0000000107077810 */ /* 0x000fe20007ffe0ff */
[----:B------:R-:W-:Y:S01]  /*9160*/  UIADD3.X UR5, URZ, UR21, URZ, UP0, !UPT ;  /* 0x000000153f057290 */ /* 0x000fe200087fe43f */
[----:B------:R-:W-:Y:S01]  /*9170*/  IADD3 R20, R20, 0x40, RZ ;  /* 0x0000004014147810 */ /* 0x000fe20007ffe0ff */
[----:B------:R-:W-:Y:S01]  /*9180*/  UIADD3 UR14, UR8, 0x26300, URZ ;  /* 0x00026300080e7890 */ /* 0x000fe2000fffe03f */
[----:B------:R-:W-:Y:S02]  /*9190*/  ISETP.NE.AND P1, PT, R7, 0x11, PT ;  /* 0x000000110700780c */ /* 0x000fe40003f25270 */
[----:B------:R-:W-:Y:S02]  /*91a0*/  UMOV UR8, UR13 ;  /* 0x0000000d00087c82 */ /* 0x000fe40008000000 */
[----:B------:R-:W-:-:S02]  /*91b0*/  SEL R8, RZ, 0x1, P1 ;  /* 0x00000001ff087807 */ /* 0x000fc40000800000 */
[----:B------:R1:W-:Y:S01]  /*91c0*/  UTMALDG.3D [UR8], [UR4], desc[UR6] ;  /* 0x00000608040075b4 */ /* 0x0003e20008011000 */
[----:B------:R-:W-:Y:S02]  /*91d0*/  SEL R7, R7, RZ, P1 ;  /* 0x000000ff07077207 */ /* 0x000fe40000800000 */
[----:B------:R-:W-:Y:S01]  /*91e0*/  LOP3.LUT R5, R5, R8, RZ, 0x3c, !PT ;  /* 0x0000000805057212 */ /* 0x000fe200078e3cff */
[----:B-1----:R-:W-:Y:S01]  /*91f0*/  UMOV UR8, UR14 ;  /* 0x0000000e00087c82 */ /* 0x002fe20008000000 */
[----:B------:R-:W-:Y:S02]  /*9200*/  UMOV UR11, UR18 ;  /* 0x00000012000b7c82 */ /* 0x000fe40008000000 */
[----:B------:R1:W-:Y:S02]  /*9210*/  UTMALDG.3D [UR8], [UR22], desc[UR6] ;  /* 0x00000608160075b4 */ /* 0x0003e40008011000 */
[----:B-1----:R-:W-:Y:S05]  /*9220*/  @P3 BRA `(.L_x_211) ;  /* 0xfffffffc00483947 */ /* 0x002fea000383ffff */
.L_x_207:
[----:B------:R-:W-:Y:S05]  /*9230*/  BSYNC B1 ;  /* 0x0000000000017941 */ /* 0x000fea0003800000 */
.L_x_206:
[----:B------:R-:W-:Y:S01]  /*9240*/  LOP3.LUT P3, RZ, R13, 0xff, RZ, 0xc0, !PT ;  /* 0x000000ff0dff7812 */ /* 0x000fe2000786c0ff */
[----:B------:R-:W-:Y:S01]  /*9250*/  IMAD.IADD R12, R3, 0x1, R12 ;  /* 0x00000001030c7824 */ /* 0x000fe200078e020c */
[----:B------:R-:W-:Y:S01]  /*9260*/  IADD3 R16, P4, R16, UR36, RZ ;  /* 0x0000002410107c10 */ /* 0x000fe2000ff9e0ff */
[----:B------:R-:W-:Y:S01]  /*9270*/  ULDC.64 UR4, c[0x0][0x8f8] ;  /* 0x00023e0000047ab9 */ /* 0x000fe20000000a00 */
[----:B------:R-:W-:Y:S01]  /*9280*/  BSSY B1, `(.L_x_212) ;  /* 0x000006b000017945 */ /* 0x000fe20003800000 */
[----:B------:R-:W-:Y:S02]  /*9290*/  PRMT R13, RZ, 0x7610, R13 ;  /* 0x00007610ff0d7816 */ /* 0x000fe4000000000d */
[----:B------:R-:W-:Y:S02]  /*92a0*/  ISETP.GT.U32.AND P1, PT, R12, 0x10, PT ;  /* 0x000000100c00780c */ /* 0x000fe40003f24070 */
[----:B------:R-:W-:Y:S02]  /*92b0*/  IADD3.X R17, R17, UR42, RZ, P4, !PT ;  /* 0x0000002a11117c10 */ /* 0x000fe4000a7fe4ff */
[----:B------:R-:W-:-:S02]  /*92c0*/  ISETP.LT.U32.AND P1, PT, R3, 0x11, P1 ;  /* 0x000000110300780c */ /* 0x000fc40000f21070 */
[----:B------:R-:W1:Y:S01]  /*92d0*/  @P3 S2R R5, SR_CgaCtaId ;  /* 0x0000000000053919 */ /* 0x000e620000008800 */
[----:B------:R-:W-:-:S04]  /*92e0*/  @P3 MOV R4, 0x400 ;  /* 0x0000040000043802 */ /* 0x000fc80000000f00 */
[----:B-1----:R-:W-:Y:S01]  /*92f0*/  @P3 LEA R6, R5, R4, 0x18 ;  /* 0x0000000405063211 */ /* 0x002fe200078ec0ff */
[----:B------:R-:W-:-:S03]  /*9300*/  IMAD.WIDE.U32 R4, R12, -0xf0f0f0f, RZ ;  /* 0xf0f0f0f10c047825 */ /* 0x000fc600078e00ff */
[----:B------:R1:W-:Y:S01]  /*9310*/  @P3 SYNCS.ARRIVE.TRANS64.A1T0 RZ, [R6+URZ+0x138], RZ ;  /* 0x000138ff06ff39a7 */ /* 0x0003e2000810003f */
[----:B------:R-:W-:Y:S01]  /*9320*/  ISETP.GE.U32.AND P3, PT, R3, 0x11, PT ;  /* 0x000000110300780c */ /* 0x000fe20003f66070 */
[----:B------:R-:W-:Y:S01]  /*9330*/  IMAD.MOV.U32 R4, RZ, RZ, -0x1 ;  /* 0xffffffffff047424 */ /* 0x000fe200078e00ff */
[----:B------:R-:W-:Y:S02]  /*9340*/  SHF.R.U32.HI R7, RZ, 0x4, R5 ;  /* 0x00000004ff077819 */ /* 0x000fe40000011605 */
[----:B------:R-:W-:Y:S02]  /*9350*/  SEL R5, RZ, 0x1, !P1 ;  /* 0x00000001ff057807 */ /* 0x000fe40004800000 */
[----:B------:R-:W-:Y:S01]  /*9360*/  ISETP.GE.U32.AND P1, PT, R16, UR4, PT ;  /* 0x0000000410007c0c */ /* 0x000fe2000bf26070 */
[----:B------:R-:W-:Y:S01]  /*9370*/  IMAD R12, R7, -0x11, R12 ;  /* 0xffffffef070c7824 */ /* 0x000fe200078e020c */
[----:B------:R-:W-:Y:S02]  /*9380*/  LOP3.LUT R0, R0, R5, RZ, 0x3c, !PT ;  /* 0x0000000500007212 */ /* 0x000fe400078e3cff */
[----:B------:R-:W-:-:S02]  /*9390*/  ISETP.GE.U32.AND.EX P1, PT, R17, UR5, PT, P1 ;  /* 0x0000000511007c0c */ /* 0x000fc4000bf26110 */
[----:B------:R-:W-:Y:S02]  /*93a0*/  MOV R5, 0xffffffff ;  /* 0xffffffff00057802 */ /* 0x000fe40000000f00 */
[--C-:B------:R-:W-:Y:S02]  /*93b0*/  @P3 LOP3.LUT R0, R0, 0x1, R7.reuse, 0x78, !PT ;  /* 0x0000000100003812 */ /* 0x100fe400078e7807 */
[----:B-1----:R-:W-:Y:S02]  /*93c0*/  MOV R6, 0xffffffff ;  /* 0xffffffff00067802 */ /* 0x002fe40000000f00 */
[----:B------:R-:W-:-:S05]  /*93d0*/  PRMT R7, RZ, 0x7610, R7 ;  /* 0x00007610ff077816 */ /* 0x000fca0000000007 */
[----:B------:R-:W-:Y:S05]  /*93e0*/  @P1 BRA `(.L_x_213) ;  /* 0x0000000400501947 */ /* 0x000fea0003800000 */
[----:B------:R-:W-:Y:S01]  /*93f0*/  ULDC.64 UR4, c[0x0][0x8d0] ;  /* 0x0002340000047ab9 */ /* 0x000fe20000000a00 */
[----:B------:R-:W1:Y:S01]  /*9400*/  S2R R15, SR_CTAID.X ;  /* 0x00000000000f7919 */ /* 0x000e620000002500 */
[----:B------:R-:W-:Y:S01]  /*9410*/  ISETP.NE.U32.AND P1, PT, RZ, UR4, PT ;  /* 0x00000004ff007c0c */ /* 0x000fe2000bf25070 */
[----:B------:R-:W-:Y:S01]  /*9420*/  ULDC UR7, c[0x0][0x8d8] ;  /* 0x0002360000077ab9 */ /* 0x000fe20000000800 */
[----:B------:R-:W-:Y:S01]  /*9430*/  IMAD.MOV.U32 R4, RZ, RZ, R16 ;  /* 0x000000ffff047224 */ /* 0x000fe200078e0010 */
[----:B------:R-:W2:Y:S01]  /*9440*/  S2R R14, SR_CTAID.Y ;  /* 0x00000000000e7919 */ /* 0x000ea20000002600 */
[----:B------:R-:W-:Y:S02]  /*9450*/  ISETP.NE.AND.EX P1, PT, RZ, UR5, PT, P1 ;  /* 0x00000005ff007c0c */ /* 0x000fe4000bf25310 */
[----:B------:R-:W-:-:S11]  /*9460*/  MOV R5, R17 ;  /* 0x0000001100057202 */ /* 0x000fd60000000f00 */
[----:B------:R-:W-:Y:S05]  /*9470*/  @!P1 BRA `(.L_x_214) ;  /* 0x0000000000289947 */ /* 0x000fea0003800000 */
[----:B------:R-:W-:Y:S02]  /*9480*/  ULDC UR6, c[0x0][0x8dc] ;  /* 0x0002370000067ab9 */ /* 0x000fe40000000800 */
[----:B------:R-:W-:-:S05]  /*9490*/  IADD3 R9, P1, R16, UR6, RZ ;  /* 0x0000000610097c10 */ /* 0x000fca000ff3e0ff */
[----:B------:R-:W-:-:S04]  /*94a0*/  IMAD.X R21, RZ, RZ, R17, P1 ;  /* 0x000000ffff157224 */ /* 0x000fc800008e0611 */
[----:B------:R-:W-:-:S04]  /*94b0*/  IMAD.WIDE.U32 R6, R21, UR4, RZ ;  /* 0x0000000415067c25 */ /* 0x000fc8000f8e00ff */
[----:B------:R-:W-:-:S04]  /*94c0*/  IMAD.WIDE.U32 R6, P1, R9, UR5, R6 ;  /* 0x0000000509067c25 */ /* 0x000fc8000f820006 */
[----:B------:R-:W-:Y:S01]  /*94d0*/  IMAD.WIDE.U32 R8, R9, UR4, RZ ;  /* 0x0000000409087c25 */ /* 0x000fe2000f8e00ff */
[----:B------:R-:W-:-:S03]  /*94e0*/  IADD3.X R5, RZ, RZ, RZ, P1, !PT ;  /* 0x000000ffff057210 */ /* 0x000fc60000ffe4ff */
[----:B------:R-:W-:Y:S01]  /*94f0*/  IMAD.MOV.U32 R4, RZ, RZ, R7 ;  /* 0x000000ffff047224 */ /* 0x000fe200078e0007 */
[----:B------:R-:W-:-:S05]  /*9500*/  IADD3 RZ, P1, R9, R6, RZ ;  /* 0x0000000609ff7210 */ /* 0x000fca0007f3e0ff */
[----:B------:R-:W-:-:S08]  /*9510*/  IMAD.WIDE.U32.X R4, R21, UR5, R4, P1 ;  /* 0x0000000515047c25 */ /* 0x000fd000088e0404 */
.L_x_214:
[--C-:B------:R-:W-:Y:S01]  /*9520*/  SHF.R.U64 R8, R4, UR7, R5.reuse ;  /* 0x0000000704087c19 */ /* 0x100fe20008001205 */
[----:B------:R-:W-:Y:S01]  /*9530*/  ULDC.64 UR4, c[0x0][0x8c8] ;  /* 0x0002320000047ab9 */ /* 0x000fe20000000a00 */
[----:B------:R-:W-:Y:S01]  /*9540*/  SHF.R.U32.HI R4, RZ, UR7, R5 ;  /* 0x00000007ff047c19 */ /* 0x000fe20008011605 */
[----:B------:R-:W3:Y:S01]  /*9550*/  LDC R24, c[0x0][0x144] ;  /* 0x00005100ff187b82 */ /* 0x000ee20000000800 */
[----:B------:R-:W-:Y:S01]  /*9560*/  IADD3 R7, P1, RZ, -R8, RZ ;  /* 0x80000008ff077210 */ /* 0x000fe20007f3e0ff */
[----:B------:R-:W-:Y:S01]  /*9570*/  ULDC.64 UR8, c[0x0][0x8e8] ;  /* 0x00023a0000087ab9 */ /* 0x000fe20000000a00 */
[----:B-1----:R-:W-:Y:S01]  /*9580*/  I2FP.F32.U32 R9, R15 ;  /* 0x0000000f00097245 */ /* 0x002fe20000201000 */
[----:B------:R-:W-:Y:S01]  /*9590*/  ULDC UR6, c[0x0][0x8b0] ;  /* 0x00022c0000067ab9 */ /* 0x000fe20000000800 */
[----:B------:R-:W-:Y:S02]  /*95a0*/  IADD3.X R4, RZ, ~R4, RZ, P1, !PT ;  /* 0x80000004ff047210 */ /* 0x000fe40000ffe4ff */
[----:B------:R-:W-:Y:S01]  /*95b0*/  ISETP.NE.U32.AND P1, PT, RZ, UR8, PT ;  /* 0x00000008ff007c0c */ /* 0x000fe2000bf25070 */
[----:B------:R-:W1:Y:S02]  /*95c0*/  LDC R21, c[0x0][0x148] ;  /* 0x00005200ff157b82 */ /* 0x000e640000000800 */
[----:B------:R-:W-:Y:S01]  /*95d0*/  IMAD R6, R4, UR4, RZ ;  /* 0x0000000404067c24 */ /* 0x000fe2000f8e02ff */
[----:B------:R-:W-:Y:S01]  /*95e0*/  ISETP.NE.AND.EX P1, PT, RZ, UR9, PT, P1 ;  /* 0x00000009ff007c0c */ /* 0x000fe2000bf25310 */
[----:B------:R-:W-:Y:S01]  /*95f0*/  IMAD.WIDE.U32 R4, R7, UR4, R16 ;  /* 0x0000000407047c25 */ /* 0x000fe2000f8e0010 */
[----:B------:R-:W-:-:S03]  /*9600*/  ULDC UR4, c[0x0][0x150] ;  /* 0x0000540000047ab9 */ /* 0x000fc60000000800 */
[----:B------:R-:W-:Y:S02]  /*9610*/  IMAD R7, R7, UR5, R6 ;  /* 0x0000000507077c24 */ /* 0x000fe4000f8e0206 */
[----:B------:R-:W-:Y:S01]  /*9620*/  FMUL R6, R9, UR4 ;  /* 0x0000000409067c20 */ /* 0x000fe20008400000 */
[----:B------:R-:W-:Y:S01]  /*9630*/  ULDC UR4, c[0x0][0x8c0] ;  /* 0x0002300000047ab9 */ /* 0x000fe20000000800 */
[----:B------:R-:W-:Y:S01]  /*9640*/  ULDC UR5, c[0x0][0x154] ;  /* 0x0000550000057ab9 */ /* 0x000fe20000000800 */
[----:B------:R-:W-:-:S03]  /*9650*/  IMAD.IADD R5, R5, 0x1, R7 ;  /* 0x0000000105057824 */ /* 0x000fc600078e0207 */
[----:B------:R-:W4:Y:S02]  /*9660*/  F2I.U32.TRUNC.NTZ R6, R6 ;  /* 0x0000000600067305 */ /* 0x000f24000020f000 */
[----:B------:R-:W-:Y:S02]  /*9670*/  SHF.R.U64 R9, R4, UR4, R5 ;  /* 0x0000000404097c19 */ /* 0x000fe40008001205 */
[----:B--2---:R-:W-:-:S05]  /*9680*/  I2FP.F32.U32 R4, R14 ;  /* 0x0000000e00047245 */ /* 0x004fca0000201000 */
[----:B------:R-:W-:Y:S01]  /*9690*/  FMUL R22, R4, UR5 ;  /* 0x0000000504167c20 */ /* 0x000fe20008400000 */
[----:B------:R-:W-:Y:S01]  /*96a0*/  SHF.R.U32.HI R4, RZ, UR4, R5 ;  /* 0x00000004ff047c19 */ /* 0x000fe20008011605 */
[----:B------:R-:W-:-:S03]  /*96b0*/  ULDC UR4, c[0x0][0x900] ;  /* 0x0002400000047ab9 */ /* 0x000fc60000000800 */
[--C-:B------:R-:W-:Y:S01]  /*96c0*/  SHF.R.U64 R20, R9, UR6, R4.reuse ;  /* 0x0000000609147c19 */ /* 0x100fe20008001204 */
[----:B------:R-:W2:Y:S01]  /*96d0*/  F2I.U32.TRUNC.NTZ R22, R22 ;  /* 0x0000001600167305 */ /* 0x000ea2000020f000 */
[----:B------:R-:W-:Y:S02]  /*96e0*/  SHF.R.U32.HI R5, RZ, UR6, R4 ;  /* 0x00000006ff057c19 */ /* 0x000fe40008011604 */
[----:B----4-:R-:W-:Y:S02]  /*96f0*/  IADD3 R6, -R6, RZ, RZ ;  /* 0x000000ff06067210 */ /* 0x010fe40007ffe1ff */
[--C-:B------:R-:W-:Y:S02]  /*9700*/  SHF.R.U64 R18, R20, UR4, R5.reuse ;  /* 0x0000000414127c19 */ /* 0x100fe40008001205 */
[----:B------:R-:W-:Y:S01]  /*9710*/  SHF.R.U32.HI R23, RZ, UR4, R5 ;  /* 0x00000004ff177c19 */ /* 0x000fe20008011605 */
[----:B---3--:R-:W-:Y:S02]  /*9720*/  IMAD R15, R24, R6, R15 ;  /* 0x00000006180f7224 */ /* 0x008fe400078e020f */
[----:B------:R-:W-:Y:S01]  /*9730*/  IMAD.MOV.U32 R4, RZ, RZ, R18 ;  /* 0x000000ffff047224 */ /* 0x000fe200078e0012 */
[----:B------:R-:W-:Y:S01]  /*9740*/  MOV R5, R23 ;  /* 0x0000001700057202 */ /* 0x000fe20000000f00 */
[----:B------:R-:W-:Y:S06]  /*9750*/  @!P1 BRA `(.L_x_215) ;  /* 0x0000000000289947 */ /* 0x000fec0003800000 */
[----:B------:R-:W-:Y:S02]  /*9760*/  ULDC UR4, c[0x0][0x8f4] ;  /* 0x00023d0000047ab9 */ /* 0x000fe40000000800 */
[----:B------:R-:W-:-:S05]  /*9770*/  IADD3 R5, P1, R18, UR4, RZ ;  /* 0x0000000412057c10 */ /* 0x000fca000ff3e0ff */
[----:B------:R-:W-:-:S04]  /*9780*/  IMAD.X R23, RZ, RZ, R23, P1 ;  /* 0x000000ffff177224 */ /* 0x000fc800008e0617 */
[----:B------:R-:W-:-:S04]  /*9790*/  IMAD.WIDE.U32 R6, R23, UR8, RZ ;  /* 0x0000000817067c25 */ /* 0x000fc8000f8e00ff */
[----:B------:R-:W-:-:S04]  /*97a0*/  IMAD.WIDE.U32 R6, P1, R5, UR9, R6 ;  /* 0x0000000905067c25 */ /* 0x000fc8000f820006 */
[----:B------:R-:W-:-:S04]  /*97b0*/  IMAD.WIDE.U32 R4, R5, UR8, RZ ;  /* 0x0000000805047c25 */ /* 0x000fc8000f8e00ff */
[----:B------:R-:W-:Y:S01]  /*97c0*/  IMAD.MOV.U32 R4, RZ, RZ, R7 ;  /* 0x000000ffff047224 */ /* 0x000fe200078e0007 */
[----:B------:R-:W-:Y:S02]  /*97d0*/  IADD3 RZ, P3, R5, R6, RZ ;  /* 0x0000000605ff7210 */ /* 0x000fe40007f7e0ff */
[----:B------:R-:W-:-:S03]  /*97e0*/  IADD3.X R5, RZ, RZ, RZ, P1, !PT ;  /* 0x000000ffff057210 */ /* 0x000fc60000ffe4ff */
[----:B------:R-:W-:-:S08]  /*97f0*/  IMAD.WIDE.U32.X R4, R23, UR9, R4, P3 ;  /* 0x0000000917047c25 */ /* 0x000fd000098e0404 */
.L_x_215:
[----:B------:R-:W-:Y:S01]  /*9800*/  ISETP.NE.AND P1, PT, R2, 0x1, PT ;  /* 0x000000010200780c */ /* 0x000fe20003f25270 */
[----:B------:R-:W-:Y:S01]  /*9810*/  ULDC UR4, c[0x0][0x8f0] ;  /* 0x00023c0000047ab9 */ /* 0x000fe20000000800 */
[----:B--2---:R-:W-:Y:S01]  /*9820*/  IADD3 R22, -R22, RZ, RZ ;  /* 0x000000ff16167210 */ /* 0x004fe20007ffe1ff */
[----:B------:R-:W-:Y:S01]  /*9830*/  ULDC UR5, c[0x0][0x8b8] ;  /* 0x00022e0000057ab9 */ /* 0x000fe20000000800 */
[----:B------:R-:W-:Y:S01]  /*9840*/  SHF.R.U64 R5, R4, UR4, R5 ;  /* 0x0000000404057c19 */ /* 0x000fe20008001205 */
[----:B------:R-:W-:Y:S01]  /*9850*/  ULDC UR4, c[0x0][0x8e0] ;  /* 0x0002380000047ab9 */ /* 0x000fe20000000800 */
[----:B------:R-:W-:Y:S01]  /*9860*/  LOP3.LUT R20, R20, UR16, RZ, 0xc0, !PT ;  /* 0x0000001014147c12 */ /* 0x000fe2000f8ec0ff */
[----:B------:R-:W-:Y:S01]  /*9870*/  IMAD.MOV.U32 R6, RZ, RZ, R8 ;  /* 0x000000ffff067224 */ /* 0x000fe200078e0008 */
[----:B------:R-:W-:Y:S01]  /*9880*/  LOP3.LUT R9, R9, UR15, RZ, 0xc0, !PT ;  /* 0x0000000f09097c12 */ /* 0x000fe2000f8ec0ff */
[----:B------:R-:W-:Y:S02]  /*9890*/  IMAD.MOV R7, RZ, RZ, -R5 ;  /* 0x000000ffff077224 */ /* 0x000fe400078e0a05 */
[----:B------:R-:W-:-:S02]  /*98a0*/  IMAD R20, R5, UR17, R20 ;  /* 0x0000001105147c24 */ /* 0x000fc4000f8e0214 */
[----:B-1----:R-:W-:Y:S02]  /*98b0*/  @P1 IMAD R15, R21, R22, R14 ;  /* 0x00000016150f1224 */ /* 0x002fe400078e020e */
[----:B------:R-:W-:Y:S01]  /*98c0*/  IMAD R18, R7, UR4, R18 ;  /* 0x0000000407127c24 */ /* 0x000fe2000f8e0212 */
[----:B------:R-:W-:Y:S01]  /*98d0*/  ULDC UR4, c[0x0][0x8a8] ;  /* 0x00022a0000047ab9 */ /* 0x000fe20000000800 */
[----:B------:R-:W-:Y:S01]  /*98e0*/  IMAD R15, R20, UR5, R15 ;  /* 0x00000005140f7c24 */ /* 0x000fe2000f8e020f */
[----:B------:R-:W-:Y:S01]  /*98f0*/  MOV R7, 0x1 ;  /* 0x0000000100077802 */ /* 0x000fe20000000f00 */
[----:B------:R-:W-:-:S05]  /*9900*/  IMAD R18, R18, UR4, R9 ;  /* 0x0000000412127c24 */ /* 0x000fca000f8e0209 */
[----:B------:R-:W-:Y:S02]  /*9910*/  SEL R4, R18, R15, !P1 ;  /* 0x0000000f12047207 */ /* 0x000fe40004800000 */
[----:B------:R-:W-:-:S07]  /*9920*/  SEL R5, R15, R18, !P1 ;  /* 0x000000120f057207 */ /* 0x000fce0004800000 */
.L_x_213:
[----:B------:R-:W-:Y:S05]  /*9930*/  BSYNC B1 ;  /* 0x0000000000017941 */ /* 0x000fea0003800000 */
.L_x_212:
[----:B------:R-:W-:-:S13]  /*9940*/  LOP3.LUT P1, RZ, R7, 0xff, RZ, 0xc0, !PT ;  /* 0x000000ff07ff7812 */ /* 0x000fda000782c0ff */
[----:B------:R-:W-:Y:S05]  /*9950*/  @P1 BRA `(.L_x_216) ;  /* 0xfffffff400481947 */ /* 0x000fea000383ffff */
[----:B------:R-:W-:Y:S05]  /*9960*/  BSYNC B0 ;  /* 0x0000000000007941 */ /* 0x000fea0003800000 */
.L_x_204:
[----:B------:R-:W-:-:S03]  /*9970*/  UMOV UR4, 0xffffffff ;  /* 0xffffffff00047882 */ /* 0x000fc60000000000 */
[----:B------:R-:W-:Y:S05]  /*9980*/  BRA.DIV UR4, `(.L_x_217) ;  /* 0x0000000e04747947 */ /* 0x000fea000b800000 */
[----:B------:R-:W-:-:S13]  /*9990*/  ELECT P6, URZ, PT ;  /* 0x00000000003f782f */ /* 0x000fda00038c0000 */
.L_x_249:
[----:B------:R-:W-:Y:S04]  /*99a0*/  BSSY B0, `(.L_x_218) ;  /* 0x00000a0000007945 */ /* 0x000fe80003800000 */
[----:B------:R-:W-:Y:S05]  /*99b0*/  @!P6 BRA `(.L_x_219) ;  /* 0x000000080078e947 */ /* 0x000fea0003800000 */
[----:B------:R-:W-:-:S04]  /*99c0*/  LOP3.LUT R19, R19, 0x2, RZ, 0xfc, !PT ;  /* 0x0000000213137812 */ /* 0x000fc800078efcff */
[----:B------:R-:W-:-:S13]  /*99d0*/  ISETP.NE.AND P0, PT, R19, 0x3, PT ;  /* 0x000000031300780c */ /* 0x000fda0003f05270 */
[----:B------:R-:W-:Y:S05]  /*99e0*/  @!P0 BRA `(.L_x_220) ;  /* 0x0000000000048947 */ /* 0x000fea0003800000 */
[----:B------:R-:W-:Y:S01]  /*99f0*/  BPT.TRAP 0x1 ;  /* 0x000000040000795c */ /* 0x000fe20000300000 */
.L_x_220:
[----:B------:R-:W1:Y:S01]  /*9a00*/  S2R R3, SR_CgaCtaId ;  /* 0x0000000000037919 */ /* 0x000e620000008800 */
[----:B------:R-:W-:-:S04]  /*9a10*/  MOV R2, 0x400 ;  /* 0x0000040000027802 */ /* 0x000fc80000000f00 */
[----:B-1----:R-:W-:Y:S02]  /*9a20*/  LEA R3, R3, R2, 0x18 ;  /* 0x0000000203037211 */ /* 0x002fe400078ec0ff */
[----:B------:R-:W-:Y:S02]  /*9a30*/  SHF.L.U32 R2, R0, 0x1f, RZ ;  /* 0x0000001f00027819 */ /* 0x000fe400000006ff */
[----:B------:R-:W-:-:S05]  /*9a40*/  IADD3 R3, R3, 0x88, RZ ;  /* 0x0000008803037810 */ /* 0x000fca0007ffe0ff */
[C---:B------:R-:W-:Y:S01]  /*9a50*/  IMAD R7, R12.reuse, 0x8, R3 ;  /* 0x000000080c077824 */ /* 0x040fe200078e0203 */
[----:B------:R-:W-:-:S03]  /*9a60*/  IADD3 R12, R12, 0x1, RZ ;  /* 0x000000010c0c7810 */ /* 0x000fc60007ffe0ff */
[----:B------:R-:W1:Y:S01]  /*9a70*/  SYNCS.PHASECHK.TRANS64.TRYWAIT P0, [R7+URZ], R2 ;  /* 0x00000002070075a7 */ /* 0x000e62000800017f */
[----:B------:R-:W-:-:S04]  /*9a80*/  ISETP.NE.AND P1, PT, R12, 0x11, PT ;  /* 0x000000110c00780c */ /* 0x000fc80003f25270 */
[----:B------:R-:W-:Y:S02]  /*9a90*/  SEL R5, RZ, 0x1, P1 ;  /* 0x00000001ff057807 */ /* 0x000fe40000800000 */
[----:B------:R-:W-:Y:S02]  /*9aa0*/  SEL R12, R12, RZ, P1 ;  /* 0x000000ff0c0c7207 */ /* 0x000fe40000800000 */
[----:B------:R-:W-:-:S03]  /*9ab0*/  LOP3.LUT R5, R0, R5, RZ, 0x3c, !PT ;  /* 0x0000000500057212 */ /* 0x000fc600078e3cff */
[----:B------:R-:W-:Y:S01]  /*9ac0*/  IMAD R9, R12, 0x8, R3 ;  /* 0x000000080c097824 */ /* 0x000fe200078e0203 */
[----:B------:R-:W-:Y:S01]  /*9ad0*/  SHF.L.U32 R4, R5, 0x1f, RZ ;  /* 0x0000001f05047819 */ /* 0x000fe200000006ff */
[----:B-1----:R-:W-:Y:S06]  /*9ae0*/  @!P0 BRA `(.L_x_221) ;  /* 0x0000000c003c8947 */ /* 0x002fec0003800000 */
.L_x_250:
[----:B------:R-:W2:Y:S01]  /*9af0*/  SYNCS.PHASECHK.TRANS64.TRYWAIT P0, [R9+URZ], R4 ;  /* 0x00000004090075a7 */ /* 0x000ea2000800017f */
[----:B------:R-:W-:-:S04]  /*9b00*/  IADD3 R0, R12, 0x1, RZ ;  /* 0x000000010c007810 */ /* 0x000fc80007ffe0ff */
[----:B------:R-:W-:-:S04]  /*9b10*/  ISETP.NE.AND P1, PT, R0, 0x11, PT ;  /* 0x000000110000780c */ /* 0x000fc80003f25270 */
[----:B-1----:R-:W-:Y:S02]  /*9b20*/  SEL R2, RZ, 0x1, P1 ;  /* 0x00000001ff027807 */ /* 0x002fe40000800000 */
[----:B------:R-:W-:Y:S02]  /*9b30*/  SEL R0, R0, RZ, P1 ;  /* 0x000000ff00007207 */ /* 0x000fe40000800000 */
[----:B------:R-:W-:-:S03]  /*9b40*/  LOP3.LUT R7, R5, R2, RZ, 0x3c, !PT ;  /* 0x0000000205077212 */ /* 0x000fc600078e3cff */
[----:B------:R-:W-:Y:S01]  /*9b50*/  IMAD R6, R0, 0x8, R3 ;  /* 0x0000000800067824 */ /* 0x000fe200078e0203 */
[----:B------:R-:W-:Y:S01]  /*9b60*/  SHF.L.U32 R5, R7, 0x1f, RZ ;  /* 0x0000001f07057819 */ /* 0x000fe200000006ff */
[----:B--2---:R-:W-:Y:S06]  /*9b70*/  @!P0 BRA `(.L_x_222) ;  /* 0x0000000c002c8947 */ /* 0x004fec0003800000 */
.L_x_251:
[----:B------:R-:W2:Y:S01]  /*9b80*/  SYNCS.PHASECHK.TRANS64.TRYWAIT P0, [R6+URZ], R5 ;  /* 0x00000005060075a7 */ /* 0x000ea2000800017f */
[----:B------:R-:W-:-:S04]  /*9b90*/  IADD3 R0, R0, 0x1, RZ ;  /* 0x0000000100007810 */ /* 0x000fc80007ffe0ff */
[----:B------:R-:W-:-:S04]  /*9ba0*/  ISETP.NE.AND P1, PT, R0, 0x11, PT ;  /* 0x000000110000780c */ /* 0x000fc80003f25270 */
[----:B------:R-:W-:Y:S02]  /*9bb0*/  SEL R2, RZ, 0x1, P1 ;  /* 0x00000001ff027807 */ /* 0x000fe40000800000 */
[----:B------:R-:W-:Y:S02]  /*9bc0*/  SEL R0, R0, RZ, P1 ;  /* 0x000000ff00007207 */ /* 0x000fe40000800000 */
[----:B------:R-:W-:-:S03]  /*9bd0*/  LOP3.LUT R7, R7, R2, RZ, 0x3c, !PT ;  /* 0x0000000207077212 */ /* 0x000fc600078e3cff */
[----:B-1----:R-:W-:Y:S01]  /*9be0*/  IMAD R9, R0, 0x8, R3 ;  /* 0x0000000800097824 */ /* 0x002fe200078e0203 */
[----:B------:R-:W-:Y:S01]  /*9bf0*/  SHF.L.U32 R4, R7, 0x1f, RZ ;  /* 0x0000001f07047819 */ /* 0x000fe200000006ff */
[----:B--2---:R-:W-:Y:S06]  /*9c00*/  @!P0 BRA `(.L_x_223) ;  /* 0x0000000c001c8947 */ /* 0x004fec0003800000 */
.L_x_252:
        /* <DEDUP_REMOVED lines=9> */
.L_x_253:
        /* <DEDUP_REMOVED lines=9> */
.L_x_254:
        /* <DEDUP_REMOVED lines=9> */
.L_x_255:
        /* <DEDUP_REMOVED lines=9> */
.L_x_256:
        /* <DEDUP_REMOVED lines=9> */
.L_x_257:
        /* <DEDUP_REMOVED lines=9> */
.L_x_258:
        /* <DEDUP_REMOVED lines=9> */
.L_x_259:
        /* <DEDUP_REMOVED lines=9> */
.L_x_260:
        /* <DEDUP_REMOVED lines=9> */
.L_x_261:
        /* <DEDUP_REMOVED lines=9> */
.L_x_262:
        /* <DEDUP_REMOVED lines=9> */
.L_x_263:
        /* <DEDUP_REMOVED lines=9> */
.L_x_264:
[----:B------:R-:W2:Y:S01]  /*a2d0*/  SYNCS.PHASECHK.TRANS64.TRYWAIT P0, [R9+URZ], R4 ;  /* 0x00000004090075a7 */ /* 0x000ea2000800017f */
[----:B------:R-:W-:-:S04]  /*a2e0*/  IADD3 R0, R0, 0x1, RZ ;  /* 0x0000000100007810 */ /* 0x000fc80007ffe0ff */
[----:B------:R-:W-:-:S04]  /*a2f0*/  ISETP.NE.AND P1, PT, R0, 0x11, PT ;  /* 0x000000110000780c */ /* 0x000fc80003f25270 */
[----:B------:R-:W-:Y:S02]  /*a300*/  SEL R2, RZ, 0x1, P1 ;  /* 0x00000001ff027807 */ /* 0x000fe40000800000 */
[----:B------:R-:W-:Y:S02]  /*a310*/  SEL R0, R0, RZ, P1 ;  /* 0x000000ff00007207 */ /* 0x000fe40000800000 */
[----:B------:R-:W-:Y:S01]  /*a320*/  LOP3.LUT R2, R7, R2, RZ, 0x3c, !PT ;  /* 0x0000000207027212 */ /* 0x000fe200078e3cff */
[----:B--2---:R-:W-:Y:S06]  /*a330*/  @!P0 BRA `(.L_x_236) ;  /* 0x0000000800548947 */ /* 0x004fec0003800000 */
.L_x_265:
[----:B------:R-:W-:Y:S01]  /*a340*/  IMAD R3, R0, 0x8, R3 ;  /* 0x0000000800037824 */ /* 0x000fe200078e0203 */
[----:B------:R-:W-:-:S07]  /*a350*/  SHF.L.U32 R0, R2, 0x1f, RZ ;  /* 0x0000001f02007819 */ /* 0x000fce00000006ff */
.L_x_237:
[----:B---3--:R3:W4:Y:S02]  /*a360*/  SYNCS.PHASECHK.TRANS64.TRYWAIT P0, [R3+URZ], R0 ;  /* 0x00000000030075a7 */ /* 0x008724000800017f */
[----:B----4-:R-:W-:Y:S05]  /*a370*/  @!P0 NANOSLEEP.SYNCS 0x989680 ;  /* 0x009896800000895d */ /* 0x010fea0003900000 */
[----:B------:R-:W4:Y:S02]  /*a380*/  @!P0 SYNCS.PHASECHK.TRANS64 P0, [R3+URZ], R0 ;  /* 0x00000000030085a7 */ /* 0x000f24000800007f */
[----:B----4-:R-:W-:Y:S05]  /*a390*/  @!P0 BRA `(.L_x_237) ;  /* 0xfffffffc00f08947 */ /* 0x010fea000383ffff */
.L_x_219:
[----:B------:R-:W-:Y:S05]  /*a3a0*/  BSYNC B0 ;  /* 0x0000000000007941 */ /* 0x000fea0003800000 */
.L_x_218:
[----:B------:R-:W-:Y:S05]  /*a3b0*/  EXIT ;  /* 0x000000000000794d */ /* 0x000fea0003800000 */
.L_x_21:
[----:B--2---:R-:W-:-:S04]  /*a3c0*/  MOV R5, UR5 ;  /* 0x0000000500057c02 */ /* 0x004fc80008000f00 */
[----:B------:R2:W3:Y:S03]  /*a3d0*/  SYNCS.PHASECHK.TRANS64.TRYWAIT P0, [R5+URZ], R0 ;  /* 0x00000000050075a7 */ /* 0x0004e6000800017f */
[----:B---3--:R-:W-:Y:S05]  /*a3e0*/  @!P0 NANOSLEEP.SYNCS 0x989680 ;  /* 0x009896800000895d */ /* 0x008fea0003900000 */
[----:B------:R-:W3:Y:S02]  /*a3f0*/  @!P0 SYNCS.PHASECHK.TRANS64 P0, [R5+URZ], R0 ;  /* 0x00000000050085a7 */ /* 0x000ee4000800007f */
[----:B---3--:R-:W-:Y:S05]  /*a400*/  @!P0 BRA `(.L_x_21) ;  /* 0xfffffffc00ec8947 */ /* 0x008fea000383ffff */
[----:B------:R-:W-:Y:S05]  /*a410*/  BRA `(.L_x_20) ;  /* 0xffffff7400847947 */ /* 0x000fea000383ffff */
.L_x_27:
[----:B--2---:R-:W-:-:S04]  /*a420*/  IMAD.U32 R5, RZ, RZ, UR8 ;  /* 0x00000008ff057e24 */ /* 0x004fc8000f8e00ff */
[----:B------:R2:W3:Y:S03]  /*a430*/  SYNCS.PHASECHK.TRANS64.TRYWAIT P0, [R5+URZ], R4 ;  /* 0x00000004050075a7 */ /* 0x0004e6000800017f */
[----:B---3--:R-:W-:Y:S05]  /*a440*/  @!P0 NANOSLEEP.SYNCS 0x989680 ;  /* 0x009896800000895d */ /* 0x008fea0003900000 */
[----:B------:R-:W3:Y:S02]  /*a450*/  @!P0 SYNCS.PHASECHK.TRANS64 P0, [R5+URZ], R4 ;  /* 0x00000004050085a7 */ /* 0x000ee4000800007f */
[----:B---3--:R-:W-:Y:S05]  /*a460*/  @!P0 BRA `(.L_x_27) ;  /* 0xfffffffc00ec8947 */ /* 0x008fea000383ffff */
[----:B------:R-:W-:Y:S05]  /*a470*/  BRA `(.L_x_26) ;  /* 0xffffff7c00087947 */ /* 0x000fea000383ffff */
.L_x_51:
[----:B-1----:R1:W2:Y:S02]  /*a480*/  SYNCS.PHASECHK.TRANS64.TRYWAIT P2, [R13+URZ+0x110], R0 ;  /* 0x000110000d0075a7 */ /* 0x0022a4000804017f */
[----:B--2---:R-:W-:Y:S05]  /*a490*/  @!P2 NANOSLEEP.SYNCS 0x989680 ;  /* 0x009896800000a95d */ /* 0x004fea0003900000 */
[----:B------:R-:W2:Y:S02]  /*a4a0*/  @!P2 SYNCS.PHASECHK.TRANS64 P2, [R13+URZ+0x110], R0 ;  /* 0x000110000d00a5a7 */ /* 0x000ea4000804007f */
[----:B--2---:R-:W-:Y:S05]  /*a4b0*/  @!P2 BRA `(.L_x_51) ;  /* 0xfffffffc00f0a947 */ /* 0x004fea000383ffff */
[----:B------:R-:W-:Y:S05]  /*a4c0*/  BRA `(.L_x_238) ;  /* 0xffffff8c000c7947 */ /* 0x000fea000383ffff */
.L_x_110:
[----:B-1----:R1:W2:Y:S02]  /*a4d0*/  SYNCS.PHASECHK.TRANS64.TRYWAIT P0, [R12+URZ+0x110], R9 ;  /* 0x000110090c0075a7 */ /* 0x0022a4000800017f */
[----:B--2---:R-:W-:Y:S05]  /*a4e0*/  @!P0 NANOSLEEP.SYNCS 0x989680 ;  /* 0x009896800000895d */ /* 0x004fea0003900000 */
[----:B------:R-:W2:Y:S02]  /*a4f0*/  @!P0 SYNCS.PHASECHK.TRANS64 P0, [R12+URZ+0x110], R9 ;  /* 0x000110090c0085a7 */ /* 0x000ea4000800007f */
[----:B--2---:R-:W-:Y:S05]  /*a500*/  @!P0 BRA `(.L_x_110) ;  /* 0xfffffffc00f08947 */ /* 0x004fea000383ffff */
[----:B------:R-:W-:Y:S05]  /*a510*/  BRA `(.L_x_239) ;  /* 0xffffffac001c7947 */ /* 0x000fea000383ffff */
.L_x_174:
[----:B-1----:R-:W-:-:S04]  /*a520*/  MOV R10, UR4 ;  /* 0x00000004000a7c02 */ /* 0x002fc80008000f00 */
[----:B------:R1:W2:Y:S03]  /*a530*/  SYNCS.PHASECHK.TRANS64.TRYWAIT P0, [R10+URZ+0x138], R3 ;  /* 0x000138030a0075a7 */ /* 0x0002a6000800017f */
[----:B--2---:R-:W-:Y:S05]  /*a540*/  @!P0 NANOSLEEP.SYNCS 0x989680 ;  /* 0x009896800000895d */ /* 0x004fea0003900000 */
[----:B------:R-:W2:Y:S02]  /*a550*/  @!P0 SYNCS.PHASECHK.TRANS64 P0, [R10+URZ+0x138], R3 ;  /* 0x000138030a0085a7 */ /* 0x000ea4000800007f */
[----:B--2---:R-:W-:Y:S05]  /*a560*/  @!P0 BRA `(.L_x_174) ;  /* 0xfffffffc00ec8947 */ /* 0x004fea000383ffff */
[----:B------:R-:W-:Y:S05]  /*a570*/  BRA `(.L_x_173) ;  /* 0xffffffd800387947 */ /* 0x000fea000383ffff */
.L_x_183:
[----:B-1----:R-:W-:-:S04]  /*a580*/  IMAD.U32 R5, RZ, RZ, UR5 ;  /* 0x00000005ff057e24 */ /* 0x002fc8000f8e00ff */
[----:B------:R1:W2:Y:S03]  /*a590*/  SYNCS.PHASECHK.TRANS64.TRYWAIT P1, [R5+URZ+0x120], R4 ;  /* 0x00012004050075a7 */ /* 0x0002a6000802017f */
[----:B--2---:R-:W-:Y:S05]  /*a5a0*/  @!P1 NANOSLEEP.SYNCS 0x989680 ;  /* 0x009896800000995d */ /* 0x004fea0003900000 */
[----:B------:R-:W2:Y:S02]  /*a5b0*/  @!P1 SYNCS.PHASECHK.TRANS64 P1, [R5+URZ+0x120], R4 ;  /* 0x00012004050095a7 */ /* 0x000ea4000802007f */
[----:B--2---:R-:W-:Y:S05]  /*a5c0*/  @!P1 BRA `(.L_x_183) ;  /* 0xfffffffc00ec9947 */ /* 0x004fea000383ffff */
[----:B------:R-:W-:Y:S05]  /*a5d0*/  BRA `(.L_x_240) ;  /* 0xffffffdc00247947 */ /* 0x000fea000383ffff */
.L_x_189:
[----:B-12---:R-:W-:-:S04]  /*a5e0*/  MOV R5, UR5 ;  /* 0x0000000500057c02 */ /* 0x006fc80008000f00 */
[----:B------:R1:W2:Y:S03]  /*a5f0*/  SYNCS.PHASECHK.TRANS64.TRYWAIT P1, [R5+URZ+0x128], R4 ;  /* 0x00012804050075a7 */ /* 0x0002a6000802017f */
[----:B--2---:R-:W-:Y:S05]  /*a600*/  @!P1 NANOSLEEP.SYNCS 0x989680 ;  /* 0x009896800000995d */ /* 0x004fea0003900000 */
[----:B------:R-:W2:Y:S02]  /*a610*/  @!P1 SYNCS.PHASECHK.TRANS64 P1, [R5+URZ+0x128], R4 ;  /* 0x00012804050095a7 */ /* 0x000ea4000802007f */
[----:B--2---:R-:W-:Y:S05]  /*a620*/  @!P1 BRA `(.L_x_189) ;  /* 0xfffffffc00ec9947 */ /* 0x004fea000383ffff */
[----:B------:R-:W-:Y:S05]  /*a630*/  BRA `(.L_x_241) ;  /* 0xffffffdc006c7947 */ /* 0x000fea000383ffff */
.L_x_201:
[----:B--2---:R2:W3:Y:S02]  /*a640*/  SYNCS.PHASECHK.TRANS64.TRYWAIT P0, [R3+URZ+0x120], R0 ;  /* 0x00012000030075a7 */ /* 0x0044e4000800017f */
[----:B---3--:R-:W-:Y:S05]  /*a650*/  @!P0 NANOSLEEP.SYNCS 0x989680 ;  /* 0x009896800000895d */ /* 0x008fea0003900000 */
[----:B------:R-:W3:Y:S02]  /*a660*/  @!P0 SYNCS.PHASECHK.TRANS64 P0, [R3+URZ+0x120], R0 ;  /* 0x00012000030085a7 */ /* 0x000ee4000800007f */
[----:B---3--:R-:W-:Y:S05]  /*a670*/  @!P0 BRA `(.L_x_201) ;  /* 0xfffffffc00f08947 */ /* 0x008fea000383ffff */
[----:B------:R-:W-:Y:S05]  /*a680*/  BRA `(.L_x_242) ;  /* 0xffffffe4006c7947 */ /* 0x000fea000383ffff */
.L_x_205:
[----:B------:R-:W-:Y:S01]  /*a690*/  BSSY B1, `(.L_x_243) ;  /* 0x0000006000017945 */ /* 0x000fe20003800000 */
[----:B------:R-:W-:-:S07]  /*a6a0*/  IMAD.MOV.U32 R15, RZ, RZ, -0x1 ;  /* 0xffffffffff0f7424 */ /* 0x000fce00078e00ff */
[----:B------:R-:W-:Y:S05]  /*a6b0*/  WARPSYNC.COLLECTIVE R15, `(.L_x_244) ;  /* 0x000000000f0c7348 */ /* 0x000fea0003c00000 */
[----:B------:R-:W-:Y:S02]  /*a6c0*/  ELECT P6, UR62, PT ;  /* 0x00000000003e782f */ /* 0x000fe400038c0000 */
[----:B------:R-:W-:Y:S01]  /*a6d0*/  MOV R14, UR62 ;  /* 0x0000003e000e7c02 */ /* 0x000fe20008000f00 */
[----:B------:R-:W-:Y:S10]  /*a6e0*/  ENDCOLLECTIVE ;  /* 0x000000000000791b */ /* 0x000ff40003800000 */
.L_x_244:
[----:B------:R-:W-:Y:S05]  /*a6f0*/  BSYNC B1 ;  /* 0x0000000000017941 */ /* 0x000fea0003800000 */
.L_x_243:
[----:B------:R-:W-:Y:S05]  /*a700*/  BRA `(.L_x_245) ;  /* 0xffffffe400e87947 */ /* 0x000fea000383ffff */
.L_x_208:
[----:B--2---:R2:W3:Y:S02]  /*a710*/  SYNCS.PHASECHK.TRANS64.TRYWAIT P1, [R21+URZ+0x88], R8 ;  /* 0x00008808150075a7 */ /* 0x0044e4000802017f */
[----:B---3--:R-:W-:Y:S05]  /*a720*/  @!P1 NANOSLEEP.SYNCS 0x989680 ;  /* 0x009896800000995d */ /* 0x008fea0003900000 */
[----:B------:R-:W3:Y:S02]  /*a730*/  @!P1 SYNCS.PHASECHK.TRANS64 P1, [R21+URZ+0x88], R8 ;  /* 0x00008808150095a7 */ /* 0x000ee4000802007f */
[----:B---3--:R-:W-:Y:S05]  /*a740*/  @!P1 BRA `(.L_x_208) ;  /* 0xfffffffc00f09947 */ /* 0x008fea000383ffff */
[----:B------:R-:W-:Y:S05]  /*a750*/  BRA `(.L_x_246) ;  /* 0xffffffe8001c7947 */ /* 0x000fea000383ffff */
.L_x_217:
[----:B------:R-:W-:Y:S01]  /*a760*/  BSSY B0, `(.L_x_247) ;  /* 0x0000006000007945 */ /* 0x000fe20003800000 */
[----:B------:R-:W-:-:S07]  /*a770*/  MOV R15, 0xffffffff ;  /* 0xffffffff000f7802 */ /* 0x000fce0000000f00 */
[----:B------:R-:W-:Y:S05]  /*a780*/  WARPSYNC.COLLECTIVE R15, `(.L_x_248) ;  /* 0x000000000f0c7348 */ /* 0x000fea0003c00000 */
[----:B------:R-:W-:Y:S02]  /*a790*/  ELECT P6, UR62, PT ;  /* 0x00000000003e782f */ /* 0x000fe400038c0000 */
[----:B------:R-:W-:Y:S01]  /*a7a0*/  MOV R14, UR62 ;  /* 0x0000003e000e7c02 */ /* 0x000fe20008000f00 */
[----:B------:R-:W-:Y:S10]  /*a7b0*/  ENDCOLLECTIVE ;  /* 0x000000000000791b */ /* 0x000ff40003800000 */
.L_x_248:
[----:B------:R-:W-:Y:S05]  /*a7c0*/  BSYNC B0 ;  /* 0x0000000000007941 */ /* 0x000fea0003800000 */
.L_x_247:
[----:B------:R-:W-:Y:S05]  /*a7d0*/  BRA `(.L_x_249) ;  /* 0xfffffff000707947 */ /* 0x000fea000383ffff */
.L_x_221:
[----:B-1----:R1:W2:Y:S02]  /*a7e0*/  SYNCS.PHASECHK.TRANS64.TRYWAIT P0, [R7+URZ], R2 ;  /* 0x00000002070075a7 */ /* 0x0022a4000800017f */
[----:B--2---:R-:W-:Y:S05]  /*a7f0*/  @!P0 NANOSLEEP.SYNCS 0x989680 ;  /* 0x009896800000895d */ /* 0x004fea0003900000 */
[----:B------:R-:W2:Y:S02]  /*a800*/  @!P0 SYNCS.PHASECHK.TRANS64 P0, [R7+URZ], R2 ;  /* 0x00000002070085a7 */ /* 0x000ea4000800007f */
[----:B--2---:R-:W-:Y:S05]  /*a810*/  @!P0 BRA `(.L_x_221) ;  /* 0xfffffffc00f08947 */ /* 0x004fea000383ffff */
[----:B------:R-:W-:Y:S05]  /*a820*/  BRA `(.L_x_250) ;  /* 0xfffffff000b07947 */ /* 0x000fea000383ffff */
.L_x_222:
[----:B-1----:R1:W2:Y:S02]  /*a830*/  SYNCS.PHASECHK.TRANS64.TRYWAIT P0, [R9+URZ], R4 ;  /* 0x00000004090075a7 */ /* 0x0022a4000800017f */
[----:B--2---:R-:W-:Y:S05]  /*a840*/  @!P0 NANOSLEEP.SYNCS 0x989680 ;  /* 0x009896800000895d */ /* 0x004fea0003900000 */
[----:B------:R-:W2:Y:S02]  /*a850*/  @!P0 SYNCS.PHASECHK.TRANS64 P0, [R9+URZ], R4 ;  /* 0x00000004090085a7 */ /* 0x000ea4000800007f */
[----:B--2---:R-:W-:Y:S05]  /*a860*/  @!P0 BRA `(.L_x_222) ;  /* 0xfffffffc00f08947 */ /* 0x004fea000383ffff */
[----:B------:R-:W-:Y:S05]  /*a870*/  BRA `(.L_x_251) ;  /* 0xfffffff000c07947 */ /* 0x000fea000383ffff */
.L_x_223:
[----:B-1----:R1:W2:Y:S02]  /*a880*/  SYNCS.PHASECHK.TRANS64.TRYWAIT P0, [R6+URZ], R5 ;  /* 0x00000005060075a7 */ /* 0x0022a4000800017f */
[----:B--2---:R-:W-:Y:S05]  /*a890*/  @!P0 NANOSLEEP.SYNCS 0x989680 ;  /* 0x009896800000895d */ /* 0x004fea0003900000 */
[----:B------:R-:W2:Y:S02]  /*a8a0*/  @!P0 SYNCS.PHASECHK.TRANS64 P0, [R6+URZ], R5 ;  /* 0x00000005060085a7 */ /* 0x000ea4000800007f */
[----:B--2---:R-:W-:Y:S05]  /*a8b0*/  @!P0 BRA `(.L_x_223) ;  /* 0xfffffffc00f08947 */ /* 0x004fea000383ffff */
[----:B------:R-:W-:Y:S05]  /*a8c0*/  BRA `(.L_x_252) ;  /* 0xfffffff000d07947 */ /* 0x000fea000383ffff */
.L_x_224:
[----:B-1----:R1:W2:Y:S02]  /*a8d0*/  SYNCS.PHASECHK.TRANS64.TRYWAIT P0, [R9+URZ], R4 ;  /* 0x00000004090075a7 */ /* 0x0022a4000800017f */
[----:B--2---:R-:W-:Y:S05]  /*a8e0*/  @!P0 NANOSLEEP.SYNCS 0x989680 ;  /* 0x009896800000895d */ /* 0x004fea0003900000 */
[----:B------:R-:W2:Y:S02]  /*a8f0*/  @!P0 SYNCS.PHASECHK.TRANS64 P0, [R9+URZ], R4 ;  /* 0x00000004090085a7 */ /* 0x000ea4000800007f */
[----:B--2---:R-:W-:Y:S05]  /*a900*/  @!P0 BRA `(.L_x_224) ;  /* 0xfffffffc00f08947 */ /* 0x004fea000383ffff */
[----:B------:R-:W-:Y:S05]  /*a910*/  BRA `(.L_x_253) ;  /* 0xfffffff000e07947 */ /* 0x000fea000383ffff */
.L_x_225:
[----:B-1----:R1:W2:Y:S02]  /*a920*/  SYNCS.PHASECHK.TRANS64.TRYWAIT P0, [R6+URZ], R5 ;  /* 0x00000005060075a7 */ /* 0x0022a4000800017f */
[----:B--2---:R-:W-:Y:S05]  /*a930*/  @!P0 NANOSLEEP.SYNCS 0x989680 ;  /* 0x009896800000895d */ /* 0x004fea0003900000 */
[----:B------:R-:W2:Y:S02]  /*a940*/  @!P0 SYNCS.PHASECHK.TRANS64 P0, [R6+URZ], R5 ;  /* 0x00000005060085a7 */ /* 0x000ea4000800007f */
[----:B--2---:R-:W-:Y:S05]  /*a950*/  @!P0 BRA `(.L_x_225) ;  /* 0xfffffffc00f08947 */ /* 0x004fea000383ffff */
[----:B------:R-:W-:Y:S05]  /*a960*/  BRA `(.L_x_254) ;  /* 0xfffffff000f07947 */ /* 0x000fea000383ffff */
.L_x_226:
[----:B-1----:R1:W2:Y:S02]  /*a970*/  SYNCS.PHASECHK.TRANS64.TRYWAIT P0, [R9+URZ], R4 ;  /* 0x00000004090075a7 */ /* 0x0022a4000800017f */
[----:B--2---:R-:W-:Y:S05]  /*a980*/  @!P0 NANOSLEEP.SYNCS 0x989680 ;  /* 0x009896800000895d */ /* 0x004fea0003900000 */
[----:B------:R-:W2:Y:S02]  /*a990*/  @!P0 SYNCS.PHASECHK.TRANS64 P0, [R9+URZ], R4 ;  /* 0x00000004090085a7 */ /* 0x000ea4000800007f */
[----:B--2---:R-:W-:Y:S05]  /*a9a0*/  @!P0 BRA `(.L_x_226) ;  /* 0xfffffffc00f08947 */ /* 0x004fea000383ffff */
[----:B------:R-:W-:Y:S05]  /*a9b0*/  BRA `(.L_x_255) ;  /* 0xfffffff400007947 */ /* 0x000fea000383ffff */
.L_x_227:
[----:B-1----:R1:W2:Y:S02]  /*a9c0*/  SYNCS.PHASECHK.TRANS64.TRYWAIT P0, [R6+URZ], R5 ;  /* 0x00000005060075a7 */ /* 0x0022a4000800017f */
[----:B--2---:R-:W-:Y:S05]  /*a9d0*/  @!P0 NANOSLEEP.SYNCS 0x989680 ;  /* 0x009896800000895d */ /* 0x004fea0003900000 */
[----:B------:R-:W2:Y:S02]  /*a9e0*/  @!P0 SYNCS.PHASECHK.TRANS64 P0, [R6+URZ], R5 ;  /* 0x00000005060085a7 */ /* 0x000ea4000800007f */
[----:B--2---:R-:W-:Y:S05]  /*a9f0*/  @!P0 BRA `(.L_x_227) ;  /* 0xfffffffc00f08947 */ /* 0x004fea000383ffff */
[----:B------:R-:W-:Y:S05]  /*aa00*/  BRA `(.L_x_256) ;  /* 0xfffffff400107947 */ /* 0x000fea000383ffff */
.L_x_228:
[----:B-1----:R1:W2:Y:S02]  /*aa10*/  SYNCS.PHASECHK.TRANS64.TRYWAIT P0, [R9+URZ], R4 ;  /* 0x00000004090075a7 */ /* 0x0022a4000800017f */
[----:B--2---:R-:W-:Y:S05]  /*aa20*/  @!P0 NANOSLEEP.SYNCS 0x989680 ;  /* 0x009896800000895d */ /* 0x004fea0003900000 */
[----:B------:R-:W2:Y:S02]  /*aa30*/  @!P0 SYNCS.PHASECHK.TRANS64 P0, [R9+URZ], R4 ;  /* 0x00000004090085a7 */ /* 0x000ea4000800007f */
[----:B--2---:R-:W-:Y:S05]  /*aa40*/  @!P0 BRA `(.L_x_228) ;  /* 0xfffffffc00f08947 */ /* 0x004fea000383ffff */
[----:B------:R-:W-:Y:S05]  /*aa50*/  BRA `(.L_x_257) ;  /* 0xfffffff400207947 */ /* 0x000fea000383ffff */
.L_x_229:
[----:B-1----:R1:W2:Y:S02]  /*aa60*/  SYNCS.PHASECHK.TRANS64.TRYWAIT P0, [R6+URZ], R5 ;  /* 0x00000005060075a7 */ /* 0x0022a4000800017f */
[----:B--2---:R-:W-:Y:S05]  /*aa70*/  @!P0 NANOSLEEP.SYNCS 0x989680 ;  /* 0x009896800000895d */ /* 0x004fea0003900000 */
[----:B------:R-:W2:Y:S02]  /*aa80*/  @!P0 SYNCS.PHASECHK.TRANS64 P0, [R6+URZ], R5 ;  /* 0x00000005060085a7 */ /* 0x000ea4000800007f */
[----:B--2---:R-:W-:Y:S05]  /*aa90*/  @!P0 BRA `(.L_x_229) ;  /* 0xfffffffc00f08947 */ /* 0x004fea000383ffff */
[----:B------:R-:W-:Y:S05]  /*aaa0*/  BRA `(.L_x_258) ;  /* 0xfffffff400307947 */ /* 0x000fea000383ffff */
.L_x_230:
[----:B-1----:R1:W2:Y:S02]  /*aab0*/  SYNCS.PHASECHK.TRANS64.TRYWAIT P0, [R9+URZ], R4 ;  /* 0x00000004090075a7 */ /* 0x0022a4000800017f */
[----:B--2---:R-:W-:Y:S05]  /*aac0*/  @!P0 NANOSLEEP.SYNCS 0x989680 ;  /* 0x009896800000895d */ /* 0x004fea0003900000 */
[----:B------:R-:W2:Y:S02]  /*aad0*/  @!P0 SYNCS.PHASECHK.TRANS64 P0, [R9+URZ], R4 ;  /* 0x00000004090085a7 */ /* 0x000ea4000800007f */
[----:B--2---:R-:W-:Y:S05]  /*aae0*/  @!P0 BRA `(.L_x_230) ;  /* 0xfffffffc00f08947 */ /* 0x004fea000383ffff */
[----:B------:R-:W-:Y:S05]  /*aaf0*/  BRA `(.L_x_259) ;  /* 0xfffffff400407947 */ /* 0x000fea000383ffff */
.L_x_231:
[----:B-1----:R1:W2:Y:S02]  /*ab00*/  SYNCS.PHASECHK.TRANS64.TRYWAIT P0, [R6+URZ], R5 ;  /* 0x00000005060075a7 */ /* 0x0022a4000800017f */
[----:B--2---:R-:W-:Y:S05]  /*ab10*/  @!P0 NANOSLEEP.SYNCS 0x989680 ;  /* 0x009896800000895d */ /* 0x004fea0003900000 */
[----:B------:R-:W2:Y:S02]  /*ab20*/  @!P0 SYNCS.PHASECHK.TRANS64 P0, [R6+URZ], R5 ;  /* 0x00000005060085a7 */ /* 0x000ea4000800007f */
[----:B--2---:R-:W-:Y:S05]  /*ab30*/  @!P0 BRA `(.L_x_231) ;  /* 0xfffffffc00f08947 */ /* 0x004fea000383ffff */
[----:B------:R-:W-:Y:S05]  /*ab40*/  BRA `(.L_x_260) ;  /* 0xfffffff400507947 */ /* 0x000fea000383ffff */
.L_x_232:
[----:B-1----:R1:W2:Y:S02]  /*ab50*/  SYNCS.PHASECHK.TRANS64.TRYWAIT P0, [R9+URZ], R4 ;  /* 0x00000004090075a7 */ /* 0x0022a4000800017f */
[----:B--2---:R-:W-:Y:S05]  /*ab60*/  @!P0 NANOSLEEP.SYNCS 0x989680 ;  /* 0x009896800000895d */ /* 0x004fea0003900000 */
[----:B------:R-:W2:Y:S02]  /*ab70*/  @!P0 SYNCS.PHASECHK.TRANS64 P0, [R9+URZ], R4 ;  /* 0x00000004090085a7 */ /* 0x000ea4000800007f */
[----:B--2---:R-:W-:Y:S05]  /*ab80*/  @!P0 BRA `(.L_x_232) ;  /* 0xfffffffc00f08947 */ /* 0x004fea000383ffff */
[----:B------:R-:W-:Y:S05]  /*ab90*/  BRA `(.L_x_261) ;  /* 0xfffffff400607947 */ /* 0x000fea000383ffff */
.L_x_233:
[----:B-1----:R1:W2:Y:S02]  /*aba0*/  SYNCS.PHASECHK.TRANS64.TRYWAIT P0, [R6+URZ], R5 ;  /* 0x00000005060075a7 */ /* 0x0022a4000800017f */
[----:B--2---:R-:W-:Y:S05]  /*abb0*/  @!P0 NANOSLEEP.SYNCS 0x989680 ;  /* 0x009896800000895d */ /* 0x004fea0003900000 */
[----:B------:R-:W2:Y:S02]  /*abc0*/  @!P0 SYNCS.PHASECHK.TRANS64 P0, [R6+URZ], R5 ;  /* 0x00000005060085a7 */ /* 0x000ea4000800007f */
[----:B--2---:R-:W-:Y:S05]  /*abd0*/  @!P0 BRA `(.L_x_233) ;  /* 0xfffffffc00f08947 */ /* 0x004fea000383ffff */
[----:B------:R-:W-:Y:S05]  /*abe0*/  BRA `(.L_x_262) ;  /* 0xfffffff400707947 */ /* 0x000fea000383ffff */
.L_x_234:
[----:B-1----:R1:W2:Y:S02]  /*abf0*/  SYNCS.PHASECHK.TRANS64.TRYWAIT P0, [R9+URZ], R4 ;  /* 0x00000004090075a7 */ /* 0x0022a4000800017f */
[----:B--2---:R-:W-:Y:S05]  /*ac00*/  @!P0 NANOSLEEP.SYNCS 0x989680 ;  /* 0x009896800000895d */ /* 0x004fea0003900000 */
[----:B------:R-:W2:Y:S02]  /*ac10*/  @!P0 SYNCS.PHASECHK.TRANS64 P0, [R9+URZ], R4 ;  /* 0x00000004090085a7 */ /* 0x000ea4000800007f */
[----:B--2---:R-:W-:Y:S05]  /*ac20*/  @!P0 BRA `(.L_x_234) ;  /* 0xfffffffc00f08947 */ /* 0x004fea000383ffff */
[----:B------:R-:W-:Y:S05]  /*ac30*/  BRA `(.L_x_263) ;  /* 0xfffffff400807947 */ /* 0x000fea000383ffff */
.L_x_235:
[----:B-1----:R1:W2:Y:S02]  /*ac40*/  SYNCS.PHASECHK.TRANS64.TRYWAIT P0, [R6+URZ], R5 ;  /* 0x00000005060075a7 */ /* 0x0022a4000800017f */
[----:B--2---:R-:W-:Y:S05]  /*ac50*/  @!P0 NANOSLEEP.SYNCS 0x989680 ;  /* 0x009896800000895d */ /* 0x004fea0003900000 */
[----:B------:R-:W2:Y:S02]  /*ac60*/  @!P0 SYNCS.PHASECHK.TRANS64 P0, [R6+URZ], R5 ;  /* 0x00000005060085a7 */ /* 0x000ea4000800007f */
[----:B--2---:R-:W-:Y:S05]  /*ac70*/  @!P0 BRA `(.L_x_235) ;  /* 0xfffffffc00f08947 */ /* 0x004fea000383ffff */
[----:B------:R-:W-:Y:S05]  /*ac80*/  BRA `(.L_x_264) ;  /* 0xfffffff400907947 */ /* 0x000fea000383ffff */
.L_x_236:
[----:B--2---:R2:W3:Y:S02]  /*ac90*/  SYNCS.PHASECHK.TRANS64.TRYWAIT P0, [R9+URZ], R4 ;  /* 0x00000004090075a7 */ /* 0x0044e4000800017f */
[----:B---3--:R-:W-:Y:S05]  /*aca0*/  @!P0 NANOSLEEP.SYNCS 0x989680 ;  /* 0x009896800000895d */ /* 0x008fea0003900000 */
[----:B------:R-:W3:Y:S02]  /*acb0*/  @!P0 SYNCS.PHASECHK.TRANS64 P0, [R9+URZ], R4 ;  /* 0x00000004090085a7 */ /* 0x000ee4000800007f */
[----:B---3--:R-:W-:Y:S05]  /*acc0*/  @!P0 BRA `(.L_x_236) ;  /* 0xfffffffc00f08947 */ /* 0x008fea000383ffff */
[----:B------:R-:W-:Y:S05]  /*acd0*/  BRA `(.L_x_265) ;  /* 0xfffffff400987947 */ /* 0x000fea000383ffff */
        .weak           $__internal_0_$__cuda_sm20_rcp_rn_f32_slowpath
        .type           $__internal_0_$__cuda_sm20_rcp_rn_f32_slowpath,@function
        .size           $__internal_0_$__cuda_sm20_rcp_rn_f32_slowpath,(.L_x_271 - $__internal_0_$__cuda_sm20_rcp_rn_f32_slowpath)
$__internal_0_$__cuda_sm20_rcp_rn_f32_slowpath:
[----:B------:R-:W-:Y:S01]  /*ace0*/  IMAD.SHL.U32 R0, R3, 0x2, RZ ;  /* 0x0000000203007824 */ /* 0x000fe200078e00ff */
[----:B------:R-:W-:Y:S04]  /*acf0*/  BSSY B0, `(.L_x_266) ;  /* 0x0000030000007945 */ /* 0x000fe80003800000 */
[----:B------:R-:W-:-:S04]  /*ad00*/  SHF.R.U32.HI R43, RZ, 0x18, R0 ;  /* 0x00000018ff2b7819 */ /* 0x000fc80000011600 */
[----:B------:R-:W-:-:S13]  /*ad10*/  ISETP.NE.U32.AND P2, PT, R43, RZ, PT ;  /* 0x000000ff2b00720c */ /* 0x000fda0003f45070 */
[----:B------:R-:W-:Y:S05]  /*ad20*/  @P2 BRA `(.L_x_267) ;  /* 0x0000000000282947 */ /* 0x000fea0003800000 */
[----:B------:R-:W-:-:S04]  /*ad30*/  SHF.L.U32 R0, R3, 0x1, RZ ;  /* 0x0000000103007819 */ /* 0x000fc800000006ff */
[----:B------:R-:W-:-:S13]  /*ad40*/  ISETP.NE.AND P2, PT, R0, RZ, PT ;  /* 0x000000ff0000720c */ /* 0x000fda0003f45270 */
[----:B------:R-:W-:Y:S01]  /*ad50*/  @P2 FFMA R11, R3, 1.84467440737095516160e+19, RZ ;  /* 0x5f800000030b2823 */ /* 0x000fe200000000ff */
[----:B------:R-:W-:Y:S08]  /*ad60*/  @!P2 MUFU.RCP R10, R3 ;  /* 0x00000003000aa308 */ /* 0x000ff00000001000 */
[----:B------:R-:W1:Y:S02]  /*ad70*/  @P2 MUFU.RCP R0, R11 ;  /* 0x0000000b00002308 */ /* 0x000e640000001000 */
[----:B-1----:R-:W-:-:S04]  /*ad80*/  @P2 FFMA R31, R11, R0, -1 ;  /* 0xbf8000000b1f2423 */ /* 0x002fc80000000000 */
[----:B------:R-:W-:-:S04]  /*ad90*/  @P2 FADD.FTZ R31, -R31, -RZ ;  /* 0x800000ff1f1f2221 */ /* 0x000fc80000010100 */
[----:B------:R-:W-:-:S04]  /*ada0*/  @P2 FFMA R0, R0, R31, R0 ;  /* 0x0000001f00002223 */ /* 0x000fc80000000000 */
[----:B------:R-:W-:Y:S01]  /*adb0*/  @P2 FFMA R10, R0, 1.84467440737095516160e+19, RZ ;  /* 0x5f800000000a2823 */ /* 0x000fe200000000ff */
[----:B------:R-:W-:Y:S06]  /*adc0*/  BRA `(.L_x_268) ;  /* 0x0000000000887947 */ /* 0x000fec0003800000 */
.L_x_267:
[----:B------:R-:W-:-:S05]  /*add0*/  VIADD R44, R43, 0xffffff03 ;  /* 0xffffff032b2c7836 */ /* 0x000fca0000000000 */
[----:B------:R-:W-:-:S13]  /*ade0*/  ISETP.GT.U32.AND P2, PT, R44, 0x1, PT ;  /* 0x000000012c00780c */ /* 0x000fda0003f44070 */
[----:B------:R-:W-:Y:S05]  /*adf0*/  @P2 BRA `(.L_x_269) ;  /* 0x0000000000782947 */ /* 0x000fea0003800000 */
[----:B------:R-:W-:Y:S02]  /*ae00*/  LOP3.LUT R0, R3, 0x7fffff, RZ, 0xc0, !PT ;  /* 0x007fffff03007812 */ /* 0x000fe400078ec0ff */
[----:B------:R-:W-:Y:S02]  /*ae10*/  MOV R33, 0x3 ;  /* 0x0000000300217802 */ /* 0x000fe40000000f00 */
[----:B------:R-:W-:Y:S02]  /*ae20*/  LOP3.LUT R0, R0, 0x3f800000, RZ, 0xfc, !PT ;  /* 0x3f80000000007812 */ /* 0x000fe400078efcff */
[----:B------:R-:W-:Y:S02]  /*ae30*/  SHF.L.U32 R33, R33, R44, RZ ;  /* 0x0000002c21217219 */ /* 0x000fe400000006ff */
[----:B------:R-:W1:Y:S02]  /*ae40*/  MUFU.RCP R11, R0 ;  /* 0x00000000000b7308 */ /* 0x000e640000001000 */
[----:B-1----:R-:W-:-:S04]  /*ae50*/  FFMA R10, R0, R11, -1 ;  /* 0xbf800000000a7423 */ /* 0x002fc8000000000b */
[----:B------:R-:W-:-:S04]  /*ae60*/  FADD.FTZ R10, -R10, -RZ ;  /* 0x800000ff0a0a7221 */ /* 0x000fc80000010100 */
[CCC-:B------:R-:W-:Y:S01]  /*ae70*/  FFMA.RM R31, R11.reuse, R10.reuse, R11.reuse ;  /* 0x0000000a0b1f7223 */ /* 0x1c0fe2000000400b */
[----:B------:R-:W-:-:S04]  /*ae80*/  FFMA.RP R32, R11, R10, R11 ;  /* 0x0000000a0b207223 */ /* 0x000fc8000000800b */
[C---:B------:R-:W-:Y:S02]  /*ae90*/  LOP3.LUT R10, R31.reuse, 0x7fffff, RZ, 0xc0, !PT ;  /* 0x007fffff1f0a7812 */ /* 0x040fe400078ec0ff */
[----:B------:R-:W-:Y:S02]  /*aea0*/  FSETP.NEU.FTZ.AND P2, PT, R31, R32, PT ;  /* 0x000000201f00720b */ /* 0x000fe40003f5d000 */
[----:B------:R-:W-:Y:S02]  /*aeb0*/  LOP3.LUT R10, R10, 0x800000, RZ, 0xfc, !PT ;  /* 0x008000000a0a7812 */ /* 0x000fe400078efcff */
[----:B------:R-:W-:Y:S02]  /*aec0*/  SEL R11, RZ, 0xffffffff, !P2 ;  /* 0xffffffffff0b7807 */ /* 0x000fe40005000000 */
[----:B------:R-:W-:-:S03]  /*aed0*/  LOP3.LUT R33, R33, R10, RZ, 0xc0, !PT ;  /* 0x0000000a21217212 */ /* 0x000fc600078ec0ff */
[----:B------:R-:W-:Y:S01]  /*aee0*/  IMAD.MOV R11, RZ, RZ, -R11 ;  /* 0x000000ffff0b7224 */ /* 0x000fe200078e0a0b */
[----:B------:R-:W-:-:S04]  /*aef0*/  SHF.R.U32.HI R33, RZ, R44, R33 ;  /* 0x0000002cff217219 */ /* 0x000fc80000011621 */
[--C-:B------:R-:W-:Y:S01]  /*af00*/  LOP3.LUT P3, RZ, R11, R44, R10.reuse, 0xf8, !PT ;  /* 0x0000002c0bff7212 */ /* 0x100fe2000786f80a */
[----:B------:R-:W-:Y:S01]  /*af10*/  VIADD R11, R43, 0xffffff04 ;  /* 0xffffff042b0b7836 */ /* 0x000fe20000000000 */
[C---:B------:R-:W-:Y:S02]  /*af20*/  LOP3.LUT P2, RZ, R33.reuse, 0x1, RZ, 0xc0, !PT ;  /* 0x0000000121ff7812 */ /* 0x040fe4000784c0ff */
[----:B------:R-:W-:Y:S02]  /*af30*/  LOP3.LUT P4, RZ, R33, 0x2, RZ, 0xc0, !PT ;  /* 0x0000000221ff7812 */ /* 0x000fe4000788c0ff */
[----:B------:R-:W-:Y:S02]  /*af40*/  SHF.R.U32.HI R10, RZ, R11, R10 ;  /* 0x0000000bff0a7219 */ /* 0x000fe4000001160a */
[----:B------:R-:W-:Y:S02]  /*af50*/  PLOP3.LUT P2, PT, P2, P3, P4, 0xe0, 0x0 ;  /* 0x000000000000781c */ /* 0x000fe40001747c40 */
[----:B------:R-:W-:-:S02]  /*af60*/  LOP3.LUT P3, RZ, R3, 0x7fffff, RZ, 0xc0, !PT ;  /* 0x007fffff03ff7812 */ /* 0x000fc4000786c0ff */
[----:B------:R-:W-:-:S04]  /*af70*/  SEL R0, RZ, 0x1, !P2 ;  /* 0x00000001ff007807 */ /* 0x000fc80005000000 */
[----:B------:R-:W-:-:S04]  /*af80*/  IADD3 R0, -R0, RZ, RZ ;  /* 0x000000ff00007210 */ /* 0x000fc80007ffe1ff */
[----:B------:R-:W-:-:S13]  /*af90*/  ISETP.GE.AND P2, PT, R0, RZ, PT ;  /* 0x000000ff0000720c */ /* 0x000fda0003f46270 */
[----:B------:R-:W-:-:S05]  /*afa0*/  @!P2 IADD3 R10, R10, 0x1, RZ ;  /* 0x000000010a0aa810 */ /* 0x000fca0007ffe0ff */
[----:B------:R-:W-:-:S05]  /*afb0*/  @!P3 IMAD.SHL.U32 R10, R10, 0x2, RZ ;  /* 0x000000020a0ab824 */ /* 0x000fca00078e00ff */
[----:B------:R-:W-:Y:S01]  /*afc0*/  LOP3.LUT R10, R10, 0x80000000, R3, 0xf8, !PT ;  /* 0x800000000a0a7812 */ /* 0x000fe200078ef803 */
[----:B------:R-:W-:Y:S06]  /*afd0*/  BRA `(.L_x_268) ;  /* 0x0000000000047947 */ /* 0x000fec0003800000 */
.L_x_269:
[----:B------:R1:W2:Y:S02]  /*afe0*/  MUFU.RCP R10, R3 ;  /* 0x00000003000a7308 */ /* 0x0002a40000001000 */
.L_x_268:
[----:B------:R-:W-:Y:S05]  /*aff0*/  BSYNC B0 ;  /* 0x0000000000007941 */ /* 0x000fea0003800000 */
.L_x_266:
[----:B--2---:R-:W-:Y:S01]  /*b000*/  MOV R0, R10 ;  /* 0x0000000a00007202 */ /* 0x004fe20000000f00 */
[----:B------:R-:W-:Y:S01]  /*b010*/  IMAD.MOV.U32 R10, RZ, RZ, R34 ;  /* 0x000000ffff0a7224 */ /* 0x000fe200078e0022 */
[----:B------:R-:W-:-:S04]  /*b020*/  MOV R11, 0x0 ;  /* 0x00000000000b7802 */ /* 0x000fc80000000f00 */
[----:B-1----:R-:W-:Y:S05]  /*b030*/  RET.REL.NODEC R10 `(_ZN7cutlass13device_kernelINS_4gemm6kernel13GemmUniversalIN4cute5tupleIJiiiiEEENS1_10collective13CollectiveMmaINS1_37MainloopSm90TmaGmmaWarpSpecializedFP8ILi17ENS5_IJNS4_1CILi1EEESB_SB_EEENS1_35KernelTmaWarpSpecializedCooperativeEEENS5_IJNSA_ILi128EEENSA_ILi64EEESG_EEENS_12float_e4m3_tENS5_IJlSB_lEEESI_SJ_NS4_8TiledMMAINS4_8MMA_AtomIJNS4_4SM904GMMA30MMA_64x64x32_F32E4M3E4M3_SS_TNILNSN_7ScaleInE1ELSP_1EEEEEENS4_6LayoutINS5_IJNSA_ILi2EEESB_SB_EEENS5_IJSB_NSA_ILi0EEESV_EEEEENS5_IJNS4_10UnderscoreESY_SY_EEEEENS4_13SM90_TMA_LOADENS4_14ComposedLayoutINS4_7SwizzleILi2ELi4ELi3EEENS4_18smem_ptr_flag_bitsILi8EEENSS_INS5_IJNSA_ILi8EEESG_EEENS5_IJSG_SB_EEEEEEEvNS4_8identityES11_S1B_vS1C_EENS_8epilogue10collective18CollectiveEpilogueINS1E_22Sm90TmaWarpSpecializedILi2ELi2ELi16ELb0ELb0EEEJSH_NS5_IJSF_NSA_ILi32EEEEEESI_SJ_SI_SJ_NS1E_6fusion15FusionCallbacksIS1I_NS1L_13LinCombEltActINS1E_6thread7SigmoidESI_fSI_fLNS_15FloatRoundStyleE2EEESH_S1K_JEEES11_NS12_INS13_ILi1ELi4ELi3EEES16_NSS_INS5_IJS17_S1J_EEENS5_IJS1J_SB_EEEEEEENS4_39AutoVectorizingCopyWithAssumedAlignmentILi128EEENS4_14SM90_TMA_STOREES1X_S1Z_NS4_9Copy_AtomIJNS4_17SM90_U32x4_STSM_NENS_6half_tEEEEvEEEvvEEEEvNT_6ParamsE) ;  /* 0xffffff4c0af07950 */ /* 0x002fea0003c3ffff */
.L_x_270:
[----:B------:R-:W-:-:S00]  /*b040*/  BRA `(.L_x_270) ;  /* 0xfffffffc00fc7947 */ /* 0x000fc0000383ffff */
[----:B------:R-:W-:-:S00]  /*b050*/  NOP ;  /* 0x0000000000007918 */ /* 0x000fc00000000000 */
        /* <DEDUP_REMOVED lines=10> */
.L_x_271:


//--------------------- .nv.global.init           --------------------------
	.section	.nv.global.init,"aw",@progbits
.nv.global.init:
	.type		$str$24,@object
	.size		$str$24,($str$25 - $str$24)
$str$24:
        /*0000*/ 	.byte	0x28, 0x61, 0x64, 0x64, 0x72, 0x65, 0x73, 0x73, 0x20, 0x26, 0x20, 0x6d, 0x61, 0x73, 0x6b, 0x29
        /*0010*/ 	.byte	0x20, 0x3d, 0x3d, 0x20, 0x30, 0x00
	.type		$str$25,@object
	.size		$str$25,(__unnamed_1 - $str$25)
$str$25:
        /*0016*/ 	.byte	0x2f, 0x74, 0x6d, 0x70, 0x2f, 0x63, 0x75, 0x74, 0x6c, 0x61, 0x73, 0x73, 0x5f, 0x73, 0x77, 0x65
        /*0026*/ 	.byte	0x65, 0x70, 0x5f, 0x73, 0x72, 0x63, 0x2f, 0x69, 0x6e, 0x63, 0x6c, 0x75, 0x64, 0x65, 0x2f, 0x63
        /*0036*/ 	.byte	0x75, 0x74, 0x65, 0x2f, 0x70, 0x6f, 0x69, 0x6e, 0x74, 0x65, 0x72, 0x5f, 0x66, 0x6c, 0x61, 0x67
        /*0046*/ 	.byte	0x67, 0x65, 0x64, 0x2e, 0x68, 0x70, 0x70, 0x00
	.type		__unnamed_1,@object
	.size		__unnamed_1,(.L_0 - __unnamed_1)
__unnamed_1:
        /*004e*/ 	.byte	0x61, 0x75, 0x74, 0x6f, 0x20, 0x63, 0x75, 0x74, 0x65, 0x3a, 0x3a, 0x61, 0x73, 0x5f, 0x70, 0x6f
        /* <DEDUP_REMOVED lines=27> */
        /*020e*/ 	.byte	0x3a, 0x43, 0x3c, 0x34, 0x30, 0x39, 0x36, 0x3e, 0x3e, 0x3e, 0x3e, 0x3e, 0x5d, 0x00
.L_0:


//--------------------- .nv.shared._ZN7cutlass13device_kernelINS_4gemm6kernel13GemmUniversalIN4cute5tupleIJiiiiEEENS1_10collective13CollectiveMmaINS1_37MainloopSm90TmaGmmaWarpSpecializedFP8ILi17ENS5_IJNS4_1CILi1EEESB_SB_EEENS1_35KernelTmaWarpSpecializedCooperativeEEENS5_IJNSA_ILi128EEENSA_ILi64EEESG_EEENS_12float_e4m3_tENS5_IJlSB_lEEESI_SJ_NS4_8TiledMMAINS4_8MMA_AtomIJNS4_4SM904GMMA30MMA_64x64x32_F32E4M3E4M3_SS_TNILNSN_7ScaleInE1ELSP_1EEEEEENS4_6LayoutINS5_IJNSA_ILi2EEESB_SB_EEENS5_IJSB_NSA_ILi0EEESV_EEEEENS5_IJNS4_10UnderscoreESY_SY_EEEEENS4_13SM90_TMA_LOADENS4_14ComposedLayoutINS4_7SwizzleILi2ELi4ELi3EEENS4_18smem_ptr_flag_bitsILi8EEENSS_INS5_IJNSA_ILi8EEESG_EEENS5_IJSG_SB_EEEEEEEvNS4_8identityES11_S1B_vS1C_EENS_8epilogue10collective18CollectiveEpilogueINS1E_22Sm90TmaWarpSpecializedILi2ELi2ELi16ELb0ELb0EEEJSH_NS5_IJSF_NSA_ILi32EEEEEESI_SJ_SI_SJ_NS1E_6fusion15FusionCallbacksIS1I_NS1L_13LinCombEltActINS1E_6thread7SigmoidESI_fSI_fLNS_15FloatRoundStyleE2EEESH_S1K_JEEES11_NS12_INS13_ILi1ELi4ELi3EEES16_NSS_INS5_IJS17_S1J_EEENS5_IJS1J_SB_EEEEEEENS4_39AutoVectorizingCopyWithAssumedAlignmentILi128EEENS4_14SM90_TMA_STOREES1X_S1Z_NS4_9Copy_AtomIJNS4_17SM90_U32x4_STSM_NENS_6half_tEEEEvEEEvvEEEEvNT_6ParamsE --------------------------
	.section	.nv.shared._ZN7cutlass13device_kernelINS_4gemm6kernel13GemmUniversalIN4cute5tupleIJiiiiEEENS1_10collective13CollectiveMmaINS1_37MainloopSm90TmaGmmaWarpSpecializedFP8ILi17ENS5_IJNS4_1CILi1EEESB_SB_EEENS1_35KernelTmaWarpSpecializedCooperativeEEENS5_IJNSA_ILi128EEENSA_ILi64EEESG_EEENS_12float_e4m3_tENS5_IJlSB_lEEESI_SJ_NS4_8TiledMMAINS4_8MMA_AtomIJNS4_4SM904GMMA30MMA_64x64x32_F32E4M3E4M3_SS_TNILNSN_7ScaleInE1ELSP_1EEEEEENS4_6LayoutINS5_IJNSA_ILi2EEESB_SB_EEENS5_IJSB_NSA_ILi0EEESV_EEEEENS5_IJNS4_10UnderscoreESY_SY_EEEEENS4_13SM90_TMA_LOADENS4_14ComposedLayoutINS4_7SwizzleILi2ELi4ELi3EEENS4_18smem_ptr_flag_bitsILi8EEENSS_INS5_IJNSA_ILi8EEESG_EEENS5_IJSG_SB_EEEEEEEvNS4_8identityES11_S1B_vS1C_EENS_8epilogue10collective18CollectiveEpilogueINS1E_22Sm90TmaWarpSpecializedILi2ELi2ELi16ELb0ELb0EEEJSH_NS5_IJSF_NSA_ILi32EEEEEESI_SJ_SI_SJ_NS1E_6fusion15FusionCallbacksIS1I_NS1L_13LinCombEltActINS1E_6thread7SigmoidESI_fSI_fLNS_15FloatRoundStyleE2EEESH_S1K_JEEES11_NS12_INS13_ILi1ELi4ELi3EEES16_NSS_INS5_IJS17_S1J_EEENS5_IJS1J_SB_EEEEEEENS4_39AutoVectorizingCopyWithAssumedAlignmentILi128EEENS4_14SM90_TMA_STOREES1X_S1Z_NS4_9Copy_AtomIJNS4_17SM90_U32x4_STSM_NENS_6half_tEEEEvEEEvvEEEEvNT_6ParamsE,"aw",@nobits
	.sectionflags	@""
	.align	16
	.zero		1024


//--------------------- .nv.shared.reserved.0     --------------------------
	.section	.nv.shared.reserved.0,"aw",@nobits
	.weak		__nv_reservedSMEM_offset_0_alias
	.size		__nv_reservedSMEM_offset_0_alias, 0, 0
	.other		__nv_reservedSMEM_offset_0_alias,@"STO_CUDA_RESERVED_SHARED STV_DEFAULT"
__nv_reservedSMEM_offset_0_alias:
	.zero		0


//--------------------- .nv.global                --------------------------
	.section	.nv.global,"aw",@nobits
.nv.global:
	.type		_ZN39_INTERNAL_337d8fbd_4_k_cu_19a23599_26354cute1_E,@object
	.size		_ZN39_INTERNAL_337d8fbd_4_k_cu_19a23599_26354cute1_E,(_ZN39_INTERNAL_337d8fbd_4_k_cu_19a23599_26354cuda3std3__45__cpo6cbeginE - _ZN39_INTERNAL_337d8fbd_4_k_cu_19a23599_26354cute1_E)
_ZN39_INTERNAL_337d8fbd_4_k_cu_19a23599_26354cute1_E:
	.zero		1
	.type		_ZN39_INTERNAL_337d8fbd_4_k_cu_19a23599_26354cuda3std3__45__cpo6cbeginE,@object
	.size		_ZN39_INTERNAL_337d8fbd_4_k_cu_19a23599_26354cuda3std3__45__cpo6cbeginE,(_ZN39_INTERNAL_337d8fbd_4_k_cu_19a23599_26354cuda3std3__48in_placeE - _ZN39_INTERNAL_337d8fbd_4_k_cu_19a23599_26354cuda3std3__45__cpo6cbeginE)
_ZN39_INTERNAL_337d8fbd_4_k_cu_19a23599_26354cuda3std3__45__cpo6cbeginE:
	.zero		1
	.type		_ZN39_INTERNAL_337d8fbd_4_k_cu_19a23599_26354cuda3std3__48in_placeE,@object
	.size		_ZN39_INTERNAL_337d8fbd_4_k_cu_19a23599_26354cuda3std3__48in_placeE,(_ZN39_INTERNAL_337d8fbd_4_k_cu_19a23599_26354cuda3std6ranges3__45__cpo9iter_moveE - _ZN39_INTERNAL_337d8fbd_4_k_cu_19a23599_26354cuda3std3__48in_placeE)
_ZN39_INTERNAL_337d8fbd_4_k_cu_19a23599_26354cuda3std3__48in_placeE:
	.zero		1
	.type		_ZN39_INTERNAL_337d8fbd_4_k_cu_19a23599_26354cuda3std6ranges3__45__cpo9iter_moveE,@object
	.size		_ZN39_INTERNAL_337d8fbd_4_k_cu_19a23599_26354cuda3std6ranges3__45__cpo9iter_moveE,(_ZN39_INTERNAL_337d8fbd_4_k_cu_19a23599_26354cuda3std3__45__cpo5beginE - _ZN39_INTERNAL_337d8fbd_4_k_cu_19a23599_26354cuda3std6ranges3__45__cpo9iter_moveE)
_ZN39_INTERNAL_337d8fbd_4_k_cu_19a23599_26354cuda3std6ranges3__45__cpo9iter_moveE:
	.zero		1
	.type		_ZN39_INTERNAL_337d8fbd_4_k_cu_19a23599_26354cuda3std3__45__cpo5beginE,@object
	.size		_ZN39_INTERNAL_337d8fbd_4_k_cu_19a23599_26354cuda3std3__45__cpo5beginE,(_ZN39_INTERNAL_337d8fbd_4_k_cu_19a23599_26354cuda3std3__441_GLOBAL__N__337d8fbd_4_k_cu_19a23599_26356ignoreE - _ZN39_INTERNAL_337d8fbd_4_k_cu_19a23599_26354cuda3std3__45__cpo5beginE)
_ZN39_INTERNAL_337d8fbd_4_k_cu_19a23599_26354cuda3std3__45__cpo5beginE:
	.zero		1
	.type		_ZN39_INTERNAL_337d8fbd_4_k_cu_19a23599_26354cuda3std3__441_GLOBAL__N__337d8fbd_4_k_cu_19a23599_26356ignoreE,@object
	.size		_ZN39_INTERNAL_337d8fbd_4_k_cu_19a23599_26354cuda3std3__441_GLOBAL__N__337d8fbd_4_k_cu_19a23599_26356ignoreE,(_ZN39_INTERNAL_337d8fbd_4_k_cu_19a23599_26354cute7productE - _ZN39_INTERNAL_337d8fbd_4_k_cu_19a23599_26354cuda3std3__441_GLOBAL__N__337d8fbd_4_k_cu_19a23599_26356ignoreE)
_ZN39_INTERNAL_337d8fbd_4_k_cu_19a23599_26354cuda3std3__441_GLOBAL__N__337d8fbd_4_k_cu_19a23599_26356ignoreE:
	.zero		1
	.type		_ZN39_INTERNAL_337d8fbd_4_k_cu_19a23599_26354cute7productE,@object
	.size		_ZN39_INTERNAL_337d8fbd_4_k_cu_19a23599_26354cute7productE,(_ZN39_INTERNAL_337d8fbd_4_k_cu_19a23599_26354cuda3std3__45__cpo3endE - _ZN39_INTERNAL_337d8fbd_4_k_cu_19a23599_26354cute7productE)
_ZN39_INTERNAL_337d8fbd_4_k_cu_19a23599_26354cute7productE:
	.zero		1
	.type		_ZN39_INTERNAL_337d8fbd_4_k_cu_19a23599_26354cuda3std3__45__cpo3endE,@object
	.size		_ZN39_INTERNAL_337d8fbd_4_k_cu_19a23599_26354cuda3std3__45__cpo3endE,(_ZN39_INTERNAL_337d8fbd_4_k_cu_19a23599_26354cuda3std3__419piecewise_constructE - _ZN39_INTERNAL_337d8fbd_4_k_cu_19a23599_26354cuda3std3__45__cpo3endE)
_ZN39_INTERNAL_337d8fbd_4_k_cu_19a23599_26354cuda3std3__45__cpo3endE:
	.zero		1
	.type		_ZN39_INTERNAL_337d8fbd_4_k_cu_19a23599_26354cuda3std3__419piecewise_constructE,@object
	.size		_ZN39_INTERNAL_337d8fbd_4_k_cu_19a23599_26354cuda3std3__419piecewise_constructE,(_ZN39_INTERNAL_337d8fbd_4_k_cu_19a23599_26354cuda3std3__45__cpo4cendE - _ZN39_INTERNAL_337d8fbd_4_k_cu_19a23599_26354cuda3std3__419piecewise_constructE)
_ZN39_INTERNAL_337d8fbd_4_k_cu_19a23599_26354cuda3std3__419piecewise_constructE:
	.zero		1
	.type		_ZN39_INTERNAL_337d8fbd_4_k_cu_19a23599_26354cuda3std3__45__cpo4cendE,@object
	.size		_ZN39_INTERNAL_337d8fbd_4_k_cu_19a23599_26354cuda3std3__45__cpo4cendE,(_ZN39_INTERNAL_337d8fbd_4_k_cu_19a23599_26354cuda3std6ranges3__45__cpo4swapE - _ZN39_INTERNAL_337d8fbd_4_k_cu_19a23599_26354cuda3std3__45__cpo4cendE)
_ZN39_INTERNAL_337d8fbd_4_k_cu_19a23599_26354cuda3std3__45__cpo4cendE:
	.zero		1
	.type		_ZN39_INTERNAL_337d8fbd_4_k_cu_19a23599_26354cuda3std6ranges3__45__cpo4swapE,@object
	.size		_ZN39_INTERNAL_337d8fbd_4_k_cu_19a23599_26354cuda3std6ranges3__45__cpo4swapE,(.L_8 - _ZN39_INTERNAL_337d8fbd_4_k_cu_19a23599_26354cuda3std6ranges3__45__cpo4swapE)
_ZN39_INTERNAL_337d8fbd_4_k_cu_19a23599_26354cuda3std6ranges3__45__cpo4swapE:
	.zero		1
.L_8:


//--------------------- .nv.constant0._ZN7cutlass13device_kernelINS_4gemm6kernel13GemmUniversalIN4cute5tupleIJiiiiEEENS1_10collective13CollectiveMmaINS1_37MainloopSm90TmaGmmaWarpSpecializedFP8ILi17ENS5_IJNS4_1CILi1EEESB_SB_EEENS1_35KernelTmaWarpSpecializedCooperativeEEENS5_IJNSA_ILi128EEENSA_ILi64EEESG_EEENS_12float_e4m3_tENS5_IJlSB_lEEESI_SJ_NS4_8TiledMMAINS4_8MMA_AtomIJNS4_4SM904GMMA30MMA_64x64x32_F32E4M3E4M3_SS_TNILNSN_7ScaleInE1ELSP_1EEEEEENS4_6LayoutINS5_IJNSA_ILi2EEESB_SB_EEENS5_IJSB_NSA_ILi0EEESV_EEEEENS5_IJNS4_10UnderscoreESY_SY_EEEEENS4_13SM90_TMA_LOADENS4_14ComposedLayoutINS4_7SwizzleILi2ELi4ELi3EEENS4_18smem_ptr_flag_bitsILi8EEENSS_INS5_IJNSA_ILi8EEESG_EEENS5_IJSG_SB_EEEEEEEvNS4_8identityES11_S1B_vS1C_EENS_8epilogue10collective18CollectiveEpilogueINS1E_22Sm90TmaWarpSpecializedILi2ELi2ELi16ELb0ELb0EEEJSH_NS5_IJSF_NSA_ILi32EEEEEESI_SJ_SI_SJ_NS1E_6fusion15FusionCallbacksIS1I_NS1L_13LinCombEltActINS1E_6thread7SigmoidESI_fSI_fLNS_15FloatRoundStyleE2EEESH_S1K_JEEES11_NS12_INS13_ILi1ELi4ELi3EEES16_NSS_INS5_IJS17_S1J_EEENS5_IJS1J_SB_EEEEEEENS4_39AutoVectorizingCopyWithAssumedAlignmentILi128EEENS4_14SM90_TMA_STOREES1X_S1Z_NS4_9Copy_AtomIJNS4_17SM90_U32x4_STSM_NENS_6half_tEEEEvEEEvvEEEEvNT_6ParamsE --------------------------
	.section	.nv.constant0._ZN7cutlass13device_kernelINS_4gemm6kernel13GemmUniversalIN4cute5tupleIJiiiiEEENS1_10collective13CollectiveMmaINS1_37MainloopSm90TmaGmmaWarpSpecializedFP8ILi17ENS5_IJNS4_1CILi1EEESB_SB_EEENS1_35KernelTmaWarpSpecializedCooperativeEEENS5_IJNSA_ILi128EEENSA_ILi64EEESG_EEENS_12float_e4m3_tENS5_IJlSB_lEEESI_SJ_NS4_8TiledMMAINS4_8MMA_AtomIJNS4_4SM904GMMA30MMA_64x64x32_F32E4M3E4M3_SS_TNILNSN_7ScaleInE1ELSP_1EEEEEENS4_6LayoutINS5_IJNSA_ILi2EEESB_SB_EEENS5_IJSB_NSA_ILi0EEESV_EEEEENS5_IJNS4_10UnderscoreESY_SY_EEEEENS4_13SM90_TMA_LOADENS4_14ComposedLayoutINS4_7SwizzleILi2ELi4ELi3EEENS4_18smem_ptr_flag_bitsILi8EEENSS_INS5_IJNSA_ILi8EEESG_EEENS5_IJSG_SB_EEEEEEEvNS4_8identityES11_S1B_vS1C_EENS_8epilogue10collective18CollectiveEpilogueINS1E_22Sm90TmaWarpSpecializedILi2ELi2ELi16ELb0ELb0EEEJSH_NS5_IJSF_NSA_ILi32EEEEEESI_SJ_SI_SJ_NS1E_6fusion15FusionCallbacksIS1I_NS1L_13LinCombEltActINS1E_6thread7SigmoidESI_fSI_fLNS_15FloatRoundStyleE2EEESH_S1K_JEEES11_NS12_INS13_ILi1ELi4ELi3EEES16_NSS_INS5_IJS17_S1J_EEENS5_IJS1J_SB_EEEEEEENS4_39AutoVectorizingCopyWithAssumedAlignmentILi128EEENS4_14SM90_TMA_STOREES1X_S1Z_NS4_9Copy_AtomIJNS4_17SM90_U32x4_STSM_NENS_6half_tEEEEvEEEvvEEEEvNT_6ParamsE,"a",@progbits
	.sectionflags	@""
	.align	4
.nv.constant0._ZN7cutlass13device_kernelINS_4gemm6kernel13GemmUniversalIN4cute5tupleIJiiiiEEENS1_10collective13CollectiveMmaINS1_37MainloopSm90TmaGmmaWarpSpecializedFP8ILi17ENS5_IJNS4_1CILi1EEESB_SB_EEENS1_35KernelTmaWarpSpecializedCooperativeEEENS5_IJNSA_ILi128EEENSA_ILi64EEESG_EEENS_12float_e4m3_tENS5_IJlSB_lEEESI_SJ_NS4_8TiledMMAINS4_8MMA_AtomIJNS4_4SM904GMMA30MMA_64x64x32_F32E4M3E4M3_SS_TNILNSN_7ScaleInE1ELSP_1EEEEEENS4_6LayoutINS5_IJNSA_ILi2EEESB_SB_EEENS5_IJSB_NSA_ILi0EEESV_EEEEENS5_IJNS4_10UnderscoreESY_SY_EEEEENS4_13SM90_TMA_LOADENS4_14ComposedLayoutINS4_7SwizzleILi2ELi4ELi3EEENS4_18smem_ptr_flag_bitsILi8EEENSS_INS5_IJNSA_ILi8EEESG_EEENS5_IJSG_SB_EEEEEEEvNS4_8identityES11_S1B_vS1C_EENS_8epilogue10collective18CollectiveEpilogueINS1E_22Sm90TmaWarpSpecializedILi2ELi2ELi16ELb0ELb0EEEJSH_NS5_IJSF_NSA_ILi32EEEEEESI_SJ_SI_SJ_NS1E_6fusion15FusionCallbacksIS1I_NS1L_13LinCombEltActINS1E_6thread7SigmoidESI_fSI_fLNS_15FloatRoundStyleE2EEESH_S1K_JEEES11_NS12_INS13_ILi1ELi4ELi3EEES16_NSS_INS5_IJS17_S1J_EEENS5_IJS1J_SB_EEEEEEENS4_39AutoVectorizingCopyWithAssumedAlignmentILi128EEENS4_14SM90_TMA_STOREES1X_S1Z_NS4_9Copy_AtomIJNS4_17SM90_U32x4_STSM_NENS_6half_tEEEEvEEEvvEEEEvNT_6ParamsE:
	.zero		2432


//--------------------- SYMBOLS --------------------------

	.type		.nv.reservedSmem.offset0,@object
	.size		.nv.reservedSmem.offset0,0x4
	.type		__assertfail,@function
